def attn_fwd(
    Q,
    K,
    V,
    Out,
    Lse,
    sm_scale,
    stride_qz,
    stride_qh,
    stride_qm,
    stride_qk,
    stride_kz,
    stride_kh,
    stride_kn,
    stride_kk,
    stride_vz,
    stride_vh,
    stride_vn,
    stride_vk,
    stride_oz,
    stride_oh,
    stride_om,
    stride_ok,
    seqlen_q,
    seqlen_k,
    BLOCK_M: tl.constexpr,
    BLOCK_N: tl.constexpr,
    HEAD_DIM: tl.constexpr,
    CAUSAL: tl.constexpr,
):
    start_m = tl.program_id(0)
    off_hz = tl.program_id(1)
    q_off = off_hz * stride_qh
    k_off = off_hz * stride_kh
    v_off = off_hz * stride_vh
    offs_m = start_m * BLOCK_M + tl.arange(0, BLOCK_M)
    offs_d = tl.arange(0, HEAD_DIM)
    offs_n = tl.arange(0, BLOCK_N)
    q_ptrs = Q + q_off + offs_m[:, None] * stride_qm + offs_d[None, :] * stride_qk
    k_ptrs = K + k_off + offs_d[:, None] * stride_kk + offs_n[None, :] * stride_kn
    v_ptrs = V + v_off + offs_n[:, None] * stride_vn + offs_d[None, :] * stride_vk
    m_i = tl.full([BLOCK_M], float("-inf"), dtype=tl.float32)
    l_i = tl.zeros([BLOCK_M], dtype=tl.float32) + 1.0
    acc = tl.zeros([BLOCK_M, HEAD_DIM], dtype=tl.float32)
    q = tl.load(q_ptrs)
    acc, l_i, m_i = _attn_fwd_inner(
        acc,
        l_i,
        m_i,
        q,
        k_ptrs,
        v_ptrs,
        sm_scale,
        stride_kn,
        stride_vn,
        start_m,
        seqlen_k,
        BLOCK_M,
        BLOCK_N,
        HEAD_DIM,
        CAUSAL,
    )
    acc = acc / l_i[:, None]
    lse = m_i + tl.math.log2(l_i) / 1.4426950408889634
    o_ptrs = (
        Out
        + off_hz * stride_oh
        + offs_m[:, None] * stride_om
        + offs_d[None, :] * stride_ok
    )
    tl.store(o_ptrs, acc.to(Out.dtype.element_ty))
    tl.store(Lse + off_hz * seqlen_q + offs_m, lse)

# config = {"BLOCK_M": 32, "BLOCK_N": 128, "HEAD_DIM": 32, "arch": "sm_100", "causal": true, "dtype": "fp8e4m3", "num_stages": 2, "num_warps": 4}
# arch = sm_100


// ===== COMPILED SASS (sm_100a) =====

	.target	sm_100a

	.elftype	@"ET_EXEC"


//--------------------- .note.nv.tkinfo           --------------------------
	.section	.note.nv.tkinfo,"",@"SHT_NOTE"
	.sectionflags	@"SHF_NOTE_NV_TKINFO"
	.tkinfo
        /*0018*/ 	.word	0x00000081
        /*0030*/ 	.string	""
        /*0030*/ 	.string	"ptxas-blackwell"
        /*0030*/ 	.string	"Cuda compilation tools, release 12.9, V12.9.86"
        /*0030*/ 	.string	"Build cuda_12.9.r12.9/compiler.36037853_0"
        /*0030*/ 	.string	"-v  -suppress-debug-info  -lineinfo  -arch sm_100a "



//--------------------- .note.nv.cuver            --------------------------
	.section	.note.nv.cuver,"",@"SHT_NOTE"
	.sectionflags	@"SHF_NOTE_NV_CUVER"
        /*0018*/ 	.short	0x0001
        /*001a*/ 	.short	0x0064
        /*001c*/ 	.short	0x0001
        /*001e*/ 	.short	0x0000
        /*0020*/ 	.short	0x0001
        /*0022*/ 	.short	0x0000


//--------------------- .nv.info                  --------------------------
	.section	.nv.info,"",@"SHT_CUDA_INFO"
	.align	4


	//----- nvinfo : EIATTR_REGCOUNT
	.align		4
        /*0000*/ 	.byte	0x04, 0x2f
        /*0002*/ 	.short	(.L_2 - .L_1)
	.align		4
.L_1:
        /*0004*/ 	.word	index@(attn_fwd)
        /*0008*/ 	.word	0x000000ff


	//----- nvinfo : EIATTR_FRAME_SIZE
	.align		4
.L_2:
        /*000c*/ 	.byte	0x04, 0x11
        /*000e*/ 	.short	(.L_4 - .L_3)
	.align		4
.L_3:
        /*0010*/ 	.word	index@(attn_fwd)
        /*0014*/ 	.word	0x00000020


	//----- nvinfo : EIATTR_MIN_STACK_SIZE
	.align		4
.L_4:
        /*0018*/ 	.byte	0x04, 0x12
        /*001a*/ 	.short	(.L_6 - .L_5)
	.align		4
.L_5:
        /*001c*/ 	.word	index@(attn_fwd)
        /*0020*/ 	.word	0x00000020
.L_6:


//--------------------- .nv.info.attn_fwd         --------------------------
	.section	.nv.info.attn_fwd,"",@"SHT_CUDA_INFO"
	.sectionflags	@""
	.align	4


	//----- nvinfo : EIATTR_CUDA_API_VERSION
	.align		4
        /*0000*/ 	.byte	0x04, 0x37
        /*0002*/ 	.short	(.L_8 - .L_7)
.L_7:
        /*0004*/ 	.word	0x00000081


	//----- nvinfo : EIATTR_KPARAM_INFO
	.align		4
.L_8:
        /*0008*/ 	.byte	0x04, 0x17
        /*000a*/ 	.short	(.L_10 - .L_9)
.L_9:
        /*000c*/ 	.word	0x00000000
        /*0010*/ 	.short	0x0019
        /*0012*/ 	.short	0x0080
        /*0014*/ 	.byte	0x00, 0xf4, 0x21, 0x00


	//----- nvinfo : EIATTR_KPARAM_INFO
	.align		4
.L_10:
        /*0018*/ 	.byte	0x04, 0x17
        /*001a*/ 	.short	(.L_12 - .L_11)
.L_11:
        /*001c*/ 	.word	0x00000000
        /*0020*/ 	.short	0x0018
        /*0022*/ 	.short	0x0078
        /*0024*/ 	.byte	0x00, 0xf4, 0x21, 0x00


	//----- nvinfo : EIATTR_KPARAM_INFO
	.align		4
.L_12:
        /*0028*/ 	.byte	0x04, 0x17
        /*002a*/ 	.short	(.L_14 - .L_13)
.L_13:
        /*002c*/ 	.word	0x00000000
        /*0030*/ 	.short	0x0017
        /*0032*/ 	.short	0x0070
        /*0034*/ 	.byte	0x00, 0xf0, 0x11, 0x00


	//----- nvinfo : EIATTR_KPARAM_INFO
	.align		4
.L_14:
        /*0038*/ 	.byte	0x04, 0x17
        /*003a*/ 	.short	(.L_16 - .L_15)
.L_15:
        /*003c*/ 	.word	0x00000000
        /*0040*/ 	.short	0x0016
        /*0042*/ 	.short	0x006c
        /*0044*/ 	.byte	0x00, 0xf0, 0x11, 0x00


	//----- nvinfo : EIATTR_KPARAM_INFO
	.align		4
.L_16:
        /*0048*/ 	.byte	0x04, 0x17
        /*004a*/ 	.short	(.L_18 - .L_17)
.L_17:
        /*004c*/ 	.word	0x00000000
        /*0050*/ 	.short	0x0015
        /*0052*/ 	.short	0x0068
        /*0054*/ 	.byte	0x00, 0xf0, 0x11, 0x00


	//----- nvinfo : EIATTR_KPARAM_INFO
	.align		4
.L_18:
        /*0058*/ 	.byte	0x04, 0x17
        /*005a*/ 	.short	(.L_20 - .L_19)
.L_19:
        /*005c*/ 	.word	0x00000000
        /*0060*/ 	.short	0x0014
        /*0062*/ 	.short	0x0064
        /*0064*/ 	.byte	0x00, 0xf0, 0x11, 0x00


	//----- nvinfo : EIATTR_KPARAM_INFO
	.align		4
.L_20:
        /*0068*/ 	.byte	0x04, 0x17
        /*006a*/ 	.short	(.L_22 - .L_21)
.L_21:
        /*006c*/ 	.word	0x00000000
        /*0070*/ 	.short	0x0013
        /*0072*/ 	.short	0x0060
        /*0074*/ 	.byte	0x00, 0xf0, 0x11, 0x00


	//----- nvinfo : EIATTR_KPARAM_INFO
	.align		4
.L_22:
        /*0078*/ 	.byte	0x04, 0x17
        /*007a*/ 	.short	(.L_24 - .L_23)
.L_23:
        /*007c*/ 	.word	0x00000000
        /*0080*/ 	.short	0x0012
        /*0082*/ 	.short	0x005c
        /*0084*/ 	.byte	0x00, 0xf0, 0x11, 0x00


	//----- nvinfo : EIATTR_KPARAM_INFO
	.align		4
.L_24:
        /*0088*/ 	.byte	0x04, 0x17
        /*008a*/ 	.short	(.L_26 - .L_25)
.L_25:
        /*008c*/ 	.word	0x00000000
        /*0090*/ 	.short	0x0011
        /*0092*/ 	.short	0x0058
        /*0094*/ 	.byte	0x00, 0xf0, 0x11, 0x00


	//----- nvinfo : EIATTR_KPARAM_INFO
	.align		4
.L_26:
        /*0098*/ 	.byte	0x04, 0x17
        /*009a*/ 	.short	(.L_28 - .L_27)
.L_27:
        /*009c*/ 	.word	0x00000000
        /*00a0*/ 	.short	0x0010
        /*00a2*/ 	.short	0x0054
        /*00a4*/ 	.byte	0x00, 0xf0, 0x11, 0x00


	//----- nvinfo : EIATTR_KPARAM_INFO
	.align		4
.L_28:
        /*00a8*/ 	.byte	0x04, 0x17
        /*00aa*/ 	.short	(.L_30 - .L_29)
.L_29:
        /*00ac*/ 	.word	0x00000000
        /*00b0*/ 	.short	0x000f
        /*00b2*/ 	.short	0x0050
        /*00b4*/ 	.byte	0x00, 0xf0, 0x11, 0x00


	//----- nvinfo : EIATTR_KPARAM_INFO
	.align		4
.L_30:
        /*00b8*/ 	.byte	0x04, 0x17
        /*00ba*/ 	.short	(.L_32 - .L_31)
.L_31:
        /*00bc*/ 	.word	0x00000000
        /*00c0*/ 	.short	0x000e
        /*00c2*/ 	.short	0x004c
        /*00c4*/ 	.byte	0x00, 0xf0, 0x11, 0x00


	//----- nvinfo : EIATTR_KPARAM_INFO
	.align		4
.L_32:
        /*00c8*/ 	.byte	0x04, 0x17
        /*00ca*/ 	.short	(.L_34 - .L_33)
.L_33:
        /*00cc*/ 	.word	0x00000000
        /*00d0*/ 	.short	0x000d
        /*00d2*/ 	.short	0x0048
        /*00d4*/ 	.byte	0x00, 0xf0, 0x11, 0x00


	//----- nvinfo : EIATTR_KPARAM_INFO
	.align		4
.L_34:
        /*00d8*/ 	.byte	0x04, 0x17
        /*00da*/ 	.short	(.L_36 - .L_35)
.L_35:
        /*00dc*/ 	.word	0x00000000
        /*00e0*/ 	.short	0x000c
        /*00e2*/ 	.short	0x0044
        /*00e4*/ 	.byte	0x00, 0xf0, 0x11, 0x00


	//----- nvinfo : EIATTR_KPARAM_INFO
	.align		4
.L_36:
        /*00e8*/ 	.byte	0x04, 0x17
        /*00ea*/ 	.short	(.L_38 - .L_37)
.L_37:
        /*00ec*/ 	.word	0x00000000
        /*00f0*/ 	.short	0x000b
        /*00f2*/ 	.short	0x0040
        /*00f4*/ 	.byte	0x00, 0xf0, 0x11, 0x00


	//----- nvinfo : EIATTR_KPARAM_INFO
	.align		4
.L_38:
        /*00f8*/ 	.byte	0x04, 0x17
        /*00fa*/ 	.short	(.L_40 - .L_39)
.L_39:
        /*00fc*/ 	.word	0x00000000
        /*0100*/ 	.short	0x000a
        /*0102*/ 	.short	0x003c
        /*0104*/ 	.byte	0x00, 0xf0, 0x11, 0x00


	//----- nvinfo : EIATTR_KPARAM_INFO
	.align		4
.L_40:
        /*0108*/ 	.byte	0x04, 0x17
        /*010a*/ 	.short	(.L_42 - .L_41)
.L_41:
        /*010c*/ 	.word	0x00000000
        /*0110*/ 	.short	0x0009
        /*0112*/ 	.short	0x0038
        /*0114*/ 	.byte	0x00, 0xf0, 0x11, 0x00


	//----- nvinfo : EIATTR_KPARAM_INFO
	.align		4
.L_42:
        /*0118*/ 	.byte	0x04, 0x17
        /*011a*/ 	.short	(.L_44 - .L_43)
.L_43:
        /*011c*/ 	.word	0x00000000
        /*0120*/ 	.short	0x0008
        /*0122*/ 	.short	0x0034
        /*0124*/ 	.byte	0x00, 0xf0, 0x11, 0x00


	//----- nvinfo : EIATTR_KPARAM_INFO
	.align		4
.L_44:
        /*0128*/ 	.byte	0x04, 0x17
        /*012a*/ 	.short	(.L_46 - .L_45)
.L_45:
        /*012c*/ 	.word	0x00000000
        /*0130*/ 	.short	0x0007
        /*0132*/ 	.short	0x0030
        /*0134*/ 	.byte	0x00, 0xf0, 0x11, 0x00


	//----- nvinfo : EIATTR_KPARAM_INFO
	.align		4
.L_46:
        /*0138*/ 	.byte	0x04, 0x17
        /*013a*/ 	.short	(.L_48 - .L_47)
.L_47:
        /*013c*/ 	.word	0x00000000
        /*0140*/ 	.short	0x0006
        /*0142*/ 	.short	0x002c
        /*0144*/ 	.byte	0x00, 0xf0, 0x11, 0x00


	//----- nvinfo : EIATTR_KPARAM_INFO
	.align		4
.L_48:
        /*0148*/ 	.byte	0x04, 0x17
        /*014a*/ 	.short	(.L_50 - .L_49)
.L_49:
        /*014c*/ 	.word	0x00000000
        /*0150*/ 	.short	0x0005
        /*0152*/ 	.short	0x0028
        /*0154*/ 	.byte	0x00, 0xf0, 0x11, 0x00


	//----- nvinfo : EIATTR_KPARAM_INFO
	.align		4
.L_50:
        /*0158*/ 	.byte	0x04, 0x17
        /*015a*/ 	.short	(.L_52 - .L_51)
.L_51:
        /*015c*/ 	.word	0x00000000
        /*0160*/ 	.short	0x0004
        /*0162*/ 	.short	0x0020
        /*0164*/ 	.byte	0x00, 0xf4, 0x21, 0x00


	//----- nvinfo : EIATTR_KPARAM_INFO
	.align		4
.L_52:
        /*0168*/ 	.byte	0x04, 0x17
        /*016a*/ 	.short	(.L_54 - .L_53)
.L_53:
        /*016c*/ 	.word	0x00000000
        /*0170*/ 	.short	0x0003
        /*0172*/ 	.short	0x0018
        /*0174*/ 	.byte	0x00, 0xf4, 0x21, 0x00


	//----- nvinfo : EIATTR_KPARAM_INFO
	.align		4
.L_54:
        /*0178*/ 	.byte	0x04, 0x17
        /*017a*/ 	.short	(.L_56 - .L_55)
.L_55:
        /*017c*/ 	.word	0x00000000
        /*0180*/ 	.short	0x0002
        /*0182*/ 	.short	0x0010
        /*0184*/ 	.byte	0x00, 0xf4, 0x21, 0x00


	//----- nvinfo : EIATTR_KPARAM_INFO
	.align		4
.L_56:
        /*0188*/ 	.byte	0x04, 0x17
        /*018a*/ 	.short	(.L_58 - .L_57)
.L_57:
        /*018c*/ 	.word	0x00000000
        /*0190*/ 	.short	0x0001
        /*0192*/ 	.short	0x0008
        /*0194*/ 	.byte	0x00, 0xf4, 0x21, 0x00


	//----- nvinfo : EIATTR_KPARAM_INFO
	.align		4
.L_58:
        /*0198*/ 	.byte	0x04, 0x17
        /*019a*/ 	.short	(.L_60 - .L_59)
.L_59:
        /*019c*/ 	.word	0x00000000
        /*01a0*/ 	.short	0x0000
        /*01a2*/ 	.short	0x0000
        /*01a4*/ 	.byte	0x00, 0xf4, 0x21, 0x00


	//----- nvinfo : EIATTR_SPARSE_MMA_MASK
	.align		4
.L_60:
        /*01a8*/ 	.byte	0x03, 0x50
        /*01aa*/ 	.short	0x0000


	//----- nvinfo : EIATTR_MAXREG_COUNT
	.align		4
        /*01ac*/ 	.byte	0x03, 0x1b
        /*01ae*/ 	.short	0x00ff


	//----- nvinfo : EIATTR_NUM_BARRIERS
	.align		4
        /*01b0*/ 	.byte	0x02, 0x4c
        /*01b2*/ 	.byte	0x01
	.zero		1


	//----- nvinfo : EIATTR_ANNOTATIONS
	.align		4
        /*01b4*/ 	.byte	0x04, 0x55
        /*01b6*/ 	.short	(.L_62 - .L_61)


	//   ....[0]....
.L_61:
        /*01b8*/ 	.word	0x00000001
        /*01bc*/ 	.byte	0x30, 0x13, 0x00, 0x00, 0x01, 0x00, 0x00, 0x00, 0x90, 0x13, 0x00, 0x00, 0x01, 0x00, 0x00, 0x00
        /*01cc*/ 	.byte	0xd0, 0x13, 0x00, 0x00, 0x01, 0x00, 0x00, 0x00, 0xf0, 0x13, 0x00, 0x00, 0x01, 0x00, 0x00, 0x00
        /*01dc*/ 	.byte	0x30, 0x14, 0x00, 0x00, 0x01, 0x00, 0x00, 0x00, 0x60, 0x14, 0x00, 0x00, 0x01, 0x00, 0x00, 0x00
        /*01ec*/ 	.byte	0x90, 0x14, 0x00, 0x00, 0x01, 0x00, 0x00, 0x00, 0xf0, 0x14, 0x00, 0x00, 0x01, 0x00, 0x00, 0x00
        /*01fc*/ 	.byte	0x40, 0x15, 0x00, 0x00, 0x01, 0x00, 0x00, 0x00, 0x70, 0x15, 0x00, 0x00, 0x01, 0x00, 0x00, 0x00
        /*020c*/ 	.byte	0xb0, 0x15, 0x00, 0x00, 0x01, 0x00, 0x00, 0x00, 0x10, 0x16, 0x00, 0x00, 0x01, 0x00, 0x00, 0x00
        /*021c*/ 	.byte	0x40, 0x16, 0x00, 0x00, 0x01, 0x00, 0x00, 0x00, 0xc0, 0x16, 0x00, 0x00, 0x01, 0x00, 0x00, 0x00
        /*022c*/ 	.byte	0xf0, 0x16, 0x00, 0x00, 0x01, 0x00, 0x00, 0x00, 0x70, 0x17, 0x00, 0x00


	//----- nvinfo : EIATTR_COOP_GROUP_MASK_REGIDS
	.align		4
.L_62:
        /*0238*/ 	.byte	0x04, 0x29
        /*023a*/ 	.short	(.L_64 - .L_63)


	//   ....[0]....
.L_63:
        /*023c*/ 	.word	0xffffffff


	//   ....[1]....
        /*0240*/ 	.word	0xffffffff


	//   ....[2]....
        /*0244*/ 	.word	0xffffffff


	//   ....[3]....
        /*0248*/ 	.word	0xffffffff


	//   ....[4]....
        /*024c*/ 	.word	0xffffffff


	//   ....[5]....
        /*0250*/ 	.word	0xffffffff


	//   ....[6]....
        /*0254*/ 	.word	0xffffffff


	//   ....[7]....
        /*0258*/ 	.word	0xffffffff


	//   ....[8]....
        /*025c*/ 	.word	0xffffffff


	//   ....[9]....
        /*0260*/ 	.word	0xffffffff


	//   ....[10]....
        /*0264*/ 	.word	0xffffffff


	//   ....[11]....
        /*0268*/ 	.word	0xffffffff


	//   ....[12]....
        /*026c*/ 	.word	0xffffffff


	//   ....[13]....
        /*0270*/ 	.word	0xffffffff


	//   ....[14]....
        /*0274*/ 	.word	0xffffffff


	//   ....[15]....
        /*0278*/ 	.word	0xffffffff


	//   ....[16]....
        /*027c*/ 	.word	0xffffffff


	//   ....[17]....
        /*0280*/ 	.word	0xffffffff


	//   ....[18]....
        /*0284*/ 	.word	0xffffffff


	//   ....[19]....
        /*0288*/ 	.word	0xffffffff


	//   ....[20]....
        /*028c*/ 	.word	0xffffffff


	//   ....[21]....
        /*0290*/ 	.word	0xffffffff


	//   ....[22]....
        /*0294*/ 	.word	0xffffffff


	//   ....[23]....
        /*0298*/ 	.word	0xffffffff


	//   ....[24]....
        /*029c*/ 	.word	0xffffffff


	//   ....[25]....
        /*02a0*/ 	.word	0xffffffff


	//   ....[26]....
        /*02a4*/ 	.word	0xffffffff


	//   ....[27]....
        /*02a8*/ 	.word	0xffffffff


	//   ....[28]....
        /*02ac*/ 	.word	0xffffffff


	//   ....[29]....
        /*02b0*/ 	.word	0xffffffff


	//   ....[30]....
        /*02b4*/ 	.word	0xffffffff


	//   ....[31]....
        /*02b8*/ 	.word	0xffffffff


	//   ....[32]....
        /*02bc*/ 	.word	0xffffffff


	//   ....[33]....
        /*02c0*/ 	.word	0xffffffff


	//   ....[34]....
        /*02c4*/ 	.word	0xffffffff


	//   ....[35]....
        /*02c8*/ 	.word	0xffffffff


	//   ....[36]....
        /*02cc*/ 	.word	0xffffffff


	//   ....[37]....
        /*02d0*/ 	.word	0xffffffff


	//   ....[38]....
        /*02d4*/ 	.word	0xffffffff


	//   ....[39]....
        /*02d8*/ 	.word	0xffffffff


	//----- nvinfo : EIATTR_COOP_GROUP_INSTR_OFFSETS
	.align		4
.L_64:
        /*02dc*/ 	.byte	0x04, 0x28
        /*02de*/ 	.short	(.L_66 - .L_65)


	//   ....[0]....
.L_65:
        /*02e0*/ 	.word	0x00004590


	//   ....[1]....
        /*02e4*/ 	.word	0x000047e0


	//   ....[2]....
        /*02e8*/ 	.word	0x00004800


	//   ....[3]....
        /*02ec*/ 	.word	0x00004860


	//   ....[4]....
        /*02f0*/ 	.word	0x00004f10


	//   ....[5]....
        /*02f4*/ 	.word	0x00004f30


	//   ....[6]....
        /*02f8*/ 	.word	0x00004f40


	//   ....[7]....
        /*02fc*/ 	.word	0x00004f50


	//   ....[8]....
        /*0300*/ 	.word	0x00004f60


	//   ....[9]....
        /*0304*/ 	.word	0x00004f70


	//   ....[10]....
        /*0308*/ 	.word	0x00004f80


	//   ....[11]....
        /*030c*/ 	.word	0x00004f90


	//   ....[12]....
        /*0310*/ 	.word	0x00005ca0


	//   ....[13]....
        /*0314*/ 	.word	0x00005cd0


	//   ....[14]....
        /*0318*/ 	.word	0x00005ce0


	//   ....[15]....
        /*031c*/ 	.word	0x00005cf0


	//   ....[16]....
        /*0320*/ 	.word	0x00005d00


	//   ....[17]....
        /*0324*/ 	.word	0x00005d10


	//   ....[18]....
        /*0328*/ 	.word	0x00005d20


	//   ....[19]....
        /*032c*/ 	.word	0x00005d30


	//   ....[20]....
        /*0330*/ 	.word	0x00006180


	//   ....[21]....
        /*0334*/ 	.word	0x00006350


	//   ....[22]....
        /*0338*/ 	.word	0x00006390


	//   ....[23]....
        /*033c*/ 	.word	0x000063c0


	//   ....[24]....
        /*0340*/ 	.word	0x000063e0


	//   ....[25]....
        /*0344*/ 	.word	0x00006400


	//   ....[26]....
        /*0348*/ 	.word	0x00006410


	//   ....[27]....
        /*034c*/ 	.word	0x00006430


	//   ....[28]....
        /*0350*/ 	.word	0x00006820


	//   ....[29]....
        /*0354*/ 	.word	0x00006850


	//   ....[30]....
        /*0358*/ 	.word	0x00006860


	//   ....[31]....
        /*035c*/ 	.word	0x00006880


	//   ....[32]....
        /*0360*/ 	.word	0x00006890


	//   ....[33]....
        /*0364*/ 	.word	0x000068a0


	//   ....[34]....
        /*0368*/ 	.word	0x000068b0


	//   ....[35]....
        /*036c*/ 	.word	0x000068c0


	//   ....[36]....
        /*0370*/ 	.word	0x000069c0


	//   ....[37]....
        /*0374*/ 	.word	0x000069e0


	//   ....[38]....
        /*0378*/ 	.word	0x00006b40


	//   ....[39]....
        /*037c*/ 	.word	0x00006b50


	//----- nvinfo : EIATTR_VRC_CTA_INIT_COUNT
	.align		4
.L_66:
        /*0380*/ 	.byte	0x02, 0x4a
	.zero		1
	.zero		1


	//----- nvinfo : EIATTR_EXIT_INSTR_OFFSETS
	.align		4
        /*0384*/ 	.byte	0x04, 0x1c
        /*0386*/ 	.short	(.L_68 - .L_67)


	//   ....[0]....
.L_67:
        /*0388*/ 	.word	0x00007e00


	//   ....[1]....
        /*038c*/ 	.word	0x00007e30


	//----- nvinfo : EIATTR_REQNTID
	.align		4
.L_68:
        /*0390*/ 	.byte	0x04, 0x10
        /*0392*/ 	.short	(.L_70 - .L_69)
.L_69:
        /*0394*/ 	.word	0x00000080
        /*0398*/ 	.word	0x00000001
        /*039c*/ 	.word	0x00000001


	//----- nvinfo : EIATTR_CBANK_PARAM_SIZE
	.align		4
.L_70:
        /*03a0*/ 	.byte	0x03, 0x19
        /*03a2*/ 	.short	0x0088


	//----- nvinfo : EIATTR_PARAM_CBANK
	.align		4
        /*03a4*/ 	.byte	0x04, 0x0a
        /*03a6*/ 	.short	(.L_72 - .L_71)
	.align		4
.L_71:
        /*03a8*/ 	.word	index@(.nv.constant0.attn_fwd)
        /*03ac*/ 	.short	0x0380
        /*03ae*/ 	.short	0x0088


	//----- nvinfo : EIATTR_SW_WAR
	.align		4
.L_72:
        /*03b0*/ 	.byte	0x04, 0x36
        /*03b2*/ 	.short	(.L_74 - .L_73)
.L_73:
        /*03b4*/ 	.word	0x00000008
.L_74:


//--------------------- .nv.compat                --------------------------
	.section	.nv.compat,"",@"SHT_CUDA_COMPAT_INFO"
	.align	4
        /*0000*/ 	.byte	0x02, 0x02, 0x02, 0x00, 0x02, 0x05, 0x05, 0x00, 0x02, 0x03, 0x00, 0x00, 0x02, 0x06, 0x01, 0x00


//--------------------- .nv.callgraph             --------------------------
	.section	.nv.callgraph,"",@"SHT_CUDA_CALLGRAPH"
	.align	4
	.sectionentsize	8
	.align		4
        /*0000*/ 	.word	0x00000000
	.align		4
        /*0004*/ 	.word	0xffffffff
	.align		4
        /*0008*/ 	.word	0x00000000
	.align		4
        /*000c*/ 	.word	0xfffffffe
	.align		4
        /*0010*/ 	.word	0x00000000
	.align		4
        /*0014*/ 	.word	0xfffffffd
	.align		4
        /*0018*/ 	.word	0x00000000
	.align		4
        /*001c*/ 	.word	0xfffffffc


//--------------------- .nv.constant4             --------------------------
	.section	.nv.constant4,"a",@progbits
	.align	8
	.align		8
.nv.constant4:
        /*0000*/ 	.dword	_$_str


//--------------------- .text.attn_fwd            --------------------------
	.section	.text.attn_fwd,"ax",@progbits
	.align	128
        .global         attn_fwd
        .type           attn_fwd,@function
        .size           attn_fwd,(.L_x_3 - attn_fwd)
        .other          attn_fwd,@"STO_CUDA_ENTRY STV_DEFAULT"
attn_fwd:
.text.attn_fwd:
[----:B------:R-:W0:Y:S01]  /*0000*/  LDC R1, c[0x0][0x37c] ;  /* 0x0000df00ff017b82 */ /* 0x000e220000000800 */
[----:B------:R-:W1:Y:S07]  /*0010*/  S2R R0, SR_CTAID.X ;  /* 0x0000000000007919 */ /* 0x000e6e0000002500 */
[----:B------:R-:W2:Y:S01]  /*0020*/  S2UR UR7, SR_CTAID.Y ;  /* 0x00000000000779c3 */ /* 0x000ea20000002600 */
[----:B------:R-:W2:Y:S01]  /*0030*/  LDCU.64 UR4, c[0x0][0x3b0] ;  /* 0x00007600ff0477ac */ /* 0x000ea20008000a00 */
[----:B0-----:R-:W-:Y:S01]  /*0040*/  VIADD R1, R1, 0xffffffe0 ;  /* 0xffffffe001017836 */ /* 0x001fe20000000000 */
[----:B------:R-:W0:Y:S01]  /*0050*/  S2R R19, SR_TID.X ;  /* 0x0000000000137919 */ /* 0x000e220000002100 */
[----:B------:R-:W3:Y:S04]  /*0060*/  LDCU.64 UR10, c[0x0][0x358] ;  /* 0x00006b00ff0a77ac */ /* 0x000ee80008000a00 */
[----:B------:R-:W4:Y:S08]  /*0070*/  LDC R24, c[0x0][0x3b8] ;  /* 0x0000ee00ff187b82 */ /* 0x000f300000000800 */
[----:B------:R-:W5:Y:S01]  /*0080*/  LDC.64 R20, c[0x0][0x380] ;  /* 0x0000e000ff147b82 */ /* 0x000f620000000a00 */
[----:B--2---:R-:W-:Y:S01]  /*0090*/  UIMAD UR4, UR7, UR4, URZ ;  /* 0x00000004070472a4 */ /* 0x004fe2000f8e02ff */
[----:B-1----:R-:W-:Y:S01]  /*00a0*/  IMAD.SHL.U32 R0, R0, 0x20, RZ ;  /* 0x0000002000007824 */ /* 0x002fe200078e00ff */
[----:B0-----:R-:W-:-:S04]  /*00b0*/  SHF.R.U32.HI R14, RZ, 0x5, R19 ;  /* 0x00000005ff0e7819 */ /* 0x001fc80000011613 */
[----:B------:R-:W-:Y:S02]  /*00c0*/  LOP3.LUT R2, R0, 0x1f, R19, 0xf8, !PT ;  /* 0x0000001f00027812 */ /* 0x000fe400078ef813 */
[----:B------:R-:W-:-:S03]  /*00d0*/  SGXT.U32 R14, R14, 0x2 ;  /* 0x000000020e0e781a */ /* 0x000fc60000000000 */
[----:B------:R-:W-:Y:S01]  /*00e0*/  IMAD R3, R2, UR5, RZ ;  /* 0x0000000502037c24 */ /* 0x000fe2000f8e02ff */
[----:B------:R-:W-:Y:S01]  /*00f0*/  USHF.R.S32.HI UR5, URZ, 0x1f, UR4 ;  /* 0x0000001fff057899 */ /* 0x000fe20008011404 */
[----:B----4-:R-:W-:-:S03]  /*0100*/  IMAD R5, R14, R24, RZ ;  /* 0x000000180e057224 */ /* 0x010fc600078e02ff */
[----:B-----5:R-:W-:Y:S01]  /*0110*/  IADD3 R20, P0, P1, R3, UR4, R20 ;  /* 0x0000000403147c10 */ /* 0x020fe2000f91e014 */
[----:B------:R-:W-:Y:S01]  /*0120*/  IMAD R6, R24, 0x4, R5 ;  /* 0x0000000418067824 */ /* 0x000fe200078e0205 */
[----:B------:R-:W-:-:S03]  /*0130*/  SHF.R.S32.HI R2, RZ, 0x1f, R3 ;  /* 0x0000001fff027819 */ /* 0x000fc60000011403 */
[----:B------:R-:W-:Y:S01]  /*0140*/  IMAD R7, R24, 0x4, R6 ;  /* 0x0000000418077824 */ /* 0x000fe200078e0206 */
[----:B------:R-:W-:Y:S02]  /*0150*/  IADD3.X R22, PT, PT, R2, UR5, R21, P0, P1 ;  /* 0x0000000502167c10 */ /* 0x000fe400087e2415 */
[CC--:B------:R-:W-:Y:S02]  /*0160*/  IADD3 R2, P0, PT, R5.reuse, R20.reuse, RZ ;  /* 0x0000001405027210 */ /* 0x0c0fe40007f1e0ff */
[----:B------:R-:W-:Y:S02]  /*0170*/  IADD3 R4, P1, PT, R6, R20, RZ ;  /* 0x0000001406047210 */ /* 0x000fe40007f3e0ff */
[-C--:B------:R-:W-:Y:S01]  /*0180*/  LEA.HI.X.SX32 R3, R5, R22.reuse, 0x1, P0 ;  /* 0x0000001605037211 */ /* 0x080fe200000f0eff */
[----:B------:R-:W-:Y:S01]  /*0190*/  IMAD R9, R24, 0x4, R7 ;  /* 0x0000000418097824 */ /* 0x000fe200078e0207 */
[----:B------:R-:W-:Y:S02]  /*01a0*/  LEA.HI.X.SX32 R5, R6, R22, 0x1, P1 ;  /* 0x0000001606057211 */ /* 0x000fe400008f0eff */
[----:B------:R-:W-:Y:S01]  /*01b0*/  IADD3 R6, P0, PT, R7, R20, RZ ;  /* 0x0000001407067210 */ /* 0x000fe20007f1e0ff */
[----:B------:R-:W-:Y:S01]  /*01c0*/  IMAD R11, R24, 0x4, R9 ;  /* 0x00000004180b7824 */ /* 0x000fe200078e0209 */
[----:B------:R-:W-:Y:S01]  /*01d0*/  LEA.HI R16, R19, 0x1c, RZ, 0x1b ;  /* 0x0000001c13107811 */ /* 0x000fe200078fd8ff */
[----:B---3--:R0:W2:Y:S01]  /*01e0*/  LDG.E.U8 R17, desc[UR10][R2.64] ;  /* 0x0000000a02117981 */ /* 0x0080a2000c1e1100 */
[----:B------:R-:W-:-:S02]  /*01f0*/  LEA.HI.X.SX32 R7, R7, R22, 0x1, P0 ;  /* 0x0000001607077211 */ /* 0x000fc400000f0eff */
[C---:B------:R-:W-:Y:S01]  /*0200*/  IADD3 R8, P0, PT, R9.reuse, R20, RZ ;  /* 0x0000001409087210 */ /* 0x040fe20007f1e0ff */
[----:B------:R-:W-:Y:S01]  /*0210*/  IMAD R13, R24, 0x4, R11 ;  /* 0x00000004180d7824 */ /* 0x000fe200078e020b */
[----:B------:R1:W2:Y:S02]  /*0220*/  LDG.E.U8 R18, desc[UR10][R4.64] ;  /* 0x0000000a04127981 */ /* 0x0002a4000c1e1100 */
[----:B------:R-:W-:Y:S02]  /*0230*/  LEA.HI.X.SX32 R9, R9, R22, 0x1, P0 ;  /* 0x0000001609097211 */ /* 0x000fe400000f0eff */
[C---:B------:R-:W-:Y:S01]  /*0240*/  IADD3 R10, P0, PT, R11.reuse, R20, RZ ;  /* 0x000000140b0a7210 */ /* 0x040fe20007f1e0ff */
[----:B------:R-:W-:Y:S01]  /*0250*/  IMAD R15, R16, R24, RZ ;  /* 0x00000018100f7224 */ /* 0x000fe200078e02ff */
[----:B------:R-:W3:Y:S02]  /*0260*/  LDG.E.U8 R6, desc[UR10][R6.64] ;  /* 0x0000000a06067981 */ /* 0x000ee4000c1e1100 */
[----:B------:R-:W-:-:S02]  /*0270*/  LEA.HI.X.SX32 R11, R11, R22, 0x1, P0 ;  /* 0x000000160b0b7211 */ /* 0x000fc400000f0eff */
[-C--:B0-----:R-:W-:Y:S01]  /*0280*/  IADD3 R2, P0, PT, R13, R20.reuse, RZ ;  /* 0x000000140d027210 */ /* 0x081fe20007f1e0ff */
[----:B-1----:R-:W-:Y:S01]  /*0290*/  IMAD R5, R24, 0x4, R13 ;  /* 0x0000000418057824 */ /* 0x002fe200078e020d */
[----:B------:R-:W-:Y:S01]  /*02a0*/  IADD3 R12, P1, PT, R15, R20, RZ ;  /* 0x000000140f0c7210 */ /* 0x000fe20007f3e0ff */
[----:B------:R0:W3:Y:S01]  /*02b0*/  LDG.E.U8 R9, desc[UR10][R8.64] ;  /* 0x0000000a08097981 */ /* 0x0000e2000c1e1100 */
[----:B------:R-:W-:Y:S02]  /*02c0*/  LEA.HI.X.SX32 R3, R13, R22, 0x1, P0 ;  /* 0x000000160d037211 */ /* 0x000fe400000f0eff */
[----:B------:R-:W-:Y:S01]  /*02d0*/  IADD3 R4, P0, PT, R5, R20, RZ ;  /* 0x0000001405047210 */ /* 0x000fe20007f1e0ff */
[----:B------:R-:W4:Y:S01]  /*02e0*/  LDG.E.U8 R10, desc[UR10][R10.64] ;  /* 0x0000000a0a0a7981 */ /* 0x000f22000c1e1100 */
[-C--:B------:R-:W-:Y:S02]  /*02f0*/  LEA.HI.X.SX32 R13, R15, R22.reuse, 0x1, P1 ;  /* 0x000000160f0d7211 */ /* 0x080fe400008f0eff */
[----:B------:R-:W-:Y:S01]  /*0300*/  LEA.HI.X.SX32 R5, R5, R22, 0x1, P0 ;  /* 0x0000001605057211 */ /* 0x000fe200000f0eff */
[----:B------:R1:W4:Y:S04]  /*0310*/  LDG.E.U8 R3, desc[UR10][R2.64] ;  /* 0x0000000a02037981 */ /* 0x000328000c1e1100 */
[----:B------:R-:W5:Y:S04]  /*0320*/  LDG.E.U8 R13, desc[UR10][R12.64] ;  /* 0x0000000a0c0d7981 */ /* 0x000f68000c1e1100 */
[----:B------:R1:W5:Y:S01]  /*0330*/  LDG.E.U8 R4, desc[UR10][R4.64] ;  /* 0x0000000a04047981 */ /* 0x000362000c1e1100 */
[----:B------:R-:W1:Y:S01]  /*0340*/  S2UR UR6, SR_CgaCtaId ;  /* 0x00000000000679c3 */ /* 0x000e620000008800 */
[----:B0-----:R-:W-:Y:S01]  /*0350*/  SHF.R.S32.HI R8, RZ, 0x6, R19 ;  /* 0x00000006ff087819 */ /* 0x001fe20000011413 */
[----:B------:R-:W-:Y:S01]  /*0360*/  VIADD R23, R0, 0x20 ;  /* 0x0000002000177836 */ /* 0x000fe20000000000 */
[----:B------:R-:W-:Y:S01]  /*0370*/  UMOV UR4, 0x400 ;  /* 0x0000040000047882 */ /* 0x000fe20000000000 */
[----:B------:R-:W-:Y:S01]  /*0380*/  IMAD.SHL.U32 R7, R19, 0x2, RZ ;  /* 0x0000000213077824 */ /* 0x000fe200078e00ff */
[----:B------:R-:W-:Y:S01]  /*0390*/  SGXT R8, R8, 0x1 ;  /* 0x000000010808781a */ /* 0x000fe20000000200 */
[----:B------:R-:W-:Y:S01]  /*03a0*/  IMAD.MOV.U32 R60, RZ, RZ, -0x800000 ;  /* 0xff800000ff3c7424 */ /* 0x000fe200078e00ff */
[----:B------:R-:W-:Y:S01]  /*03b0*/  ISETP.GE.AND P0, PT, R23, 0x1, PT ;  /* 0x000000011700780c */ /* 0x000fe20003f06270 */
[----:B------:R-:W-:Y:S01]  /*03c0*/  IMAD.MOV.U32 R40, RZ, RZ, 0x3f800000 ;  /* 0x3f800000ff287424 */ /* 0x000fe200078e00ff */
[----:B------:R-:W-:Y:S01]  /*03d0*/  LOP3.LUT R8, R8, 0x90, RZ, 0xc0, !PT ;  /* 0x0000009008087812 */ /* 0x000fe200078ec0ff */
[----:B------:R-:W-:Y:S01]  /*03e0*/  IMAD.MOV.U32 R61, RZ, RZ, -0x800000 ;  /* 0xff800000ff3d7424 */ /* 0x000fe200078e00ff */
[----:B------:R-:W-:-:S02]  /*03f0*/  CS2R R56, SRZ ;  /* 0x0000000000387805 */ /* 0x000fc4000001ff00 */
[----:B------:R-:W-:Y:S02]  /*0400*/  CS2R R58, SRZ ;  /* 0x00000000003a7805 */ /* 0x000fe4000001ff00 */
[----:B------:R-:W-:Y:S02]  /*0410*/  LOP3.LUT R7, R8, 0x7e, R7, 0x78, !PT ;  /* 0x0000007e08077812 */ /* 0x000fe400078e7807 */
[----:B------:R-:W-:Y:S02]  /*0420*/  CS2R R52, SRZ ;  /* 0x0000000000347805 */ /* 0x000fe4000001ff00 */
[----:B------:R-:W-:Y:S02]  /*0430*/  CS2R R54, SRZ ;  /* 0x0000000000367805 */ /* 0x000fe4000001ff00 */
[----:B------:R-:W-:Y:S02]  /*0440*/  CS2R R48, SRZ ;  /* 0x0000000000307805 */ /* 0x000fe4000001ff00 */
[----:B-1----:R-:W-:-:S02]  /*0450*/  LOP3.LUT R2, R7, 0x20, RZ, 0x3c, !PT ;  /* 0x0000002007027812 */ /* 0x002fc400078e3cff */
[----:B------:R-:W-:Y:S02]  /*0460*/  CS2R R50, SRZ ;  /* 0x0000000000327805 */ /* 0x000fe4000001ff00 */
[----:B------:R-:W-:Y:S02]  /*0470*/  CS2R R44, SRZ ;  /* 0x00000000002c7805 */ /* 0x000fe4000001ff00 */
[----:B------:R-:W-:Y:S01]  /*0480*/  CS2R R46, SRZ ;  /* 0x00000000002e7805 */ /* 0x000fe2000001ff00 */
[----:B------:R-:W-:Y:S01]  /*0490*/  ULEA UR6, UR6, UR4, 0x18 ;  /* 0x0000000406067291 */ /* 0x000fe2000f8ec0ff */
[----:B--2---:R-:W-:-:S05]  /*04a0*/  IMAD R17, R18, 0x100, R17 ;  /* 0x0000010012117824 */ /* 0x004fca00078e0211 */
[----:B------:R-:W-:-:S04]  /*04b0*/  F2FP.F16.E4M3.UNPACK_B R17, R17 ;  /* 0x00000011ff11723e */ /* 0x000fc800020006ff */
[----:B------:R-:W-:Y:S01]  /*04c0*/  PRMT R5, R17, 0x7632, R5 ;  /* 0x0000763211057816 */ /* 0x000fe20000000005 */
[----:B------:R-:W-:Y:S01]  /*04d0*/  STS.U16 [R7+UR6+0x1000], R17 ;  /* 0x0010001107007988 */ /* 0x000fe20008000406 */
[----:B---3--:R-:W-:-:S05]  /*04e0*/  IMAD R6, R9, 0x100, R6 ;  /* 0x0000010009067824 */ /* 0x008fca00078e0206 */
[----:B------:R-:W-:Y:S01]  /*04f0*/  F2FP.F16.E4M3.UNPACK_B R6, R6 ;  /* 0x00000006ff06723e */ /* 0x000fe200020006ff */
[----:B----4-:R-:W-:-:S03]  /*0500*/  IMAD R3, R3, 0x100, R10 ;  /* 0x0000010003037824 */ /* 0x010fc600078e020a */
[----:B------:R-:W-:Y:S01]  /*0510*/  PRMT R8, R6, 0x7632, R8 ;  /* 0x0000763206087816 */ /* 0x000fe20000000008 */
[----:B------:R-:W-:Y:S01]  /*0520*/  STS.U16 [R7+UR6+0x1200], R6 ;  /* 0x0012000607007988 */ /* 0x000fe20008000406 */
[----:B------:R-:W-:Y:S01]  /*0530*/  F2FP.F16.E4M3.UNPACK_B R3, R3 ;  /* 0x00000003ff03723e */ /* 0x000fe200020006ff */
[----:B-----5:R-:W-:-:S03]  /*0540*/  IMAD R4, R13, 0x100, R4 ;  /* 0x000001000d047824 */ /* 0x020fc600078e0204 */
[----:B------:R-:W-:Y:S01]  /*0550*/  PRMT R9, R3, 0x7632, R9 ;  /* 0x0000763203097816 */ /* 0x000fe20000000009 */
[----:B------:R0:W-:Y:S01]  /*0560*/  STS.U16 [R7+UR6+0x1400], R3 ;  /* 0x0014000307007988 */ /* 0x0001e20008000406 */
[----:B------:R-:W-:-:S04]  /*0570*/  F2FP.F16.E4M3.UNPACK_B R4, R4 ;  /* 0x00000004ff04723e */ /* 0x000fc800020006ff */
[----:B------:R-:W-:Y:S01]  /*0580*/  PRMT R10, R4, 0x7632, R10 ;  /* 0x00007632040a7816 */ /* 0x000fe2000000000a */
[----:B------:R1:W-:Y:S01]  /*0590*/  STS.U16 [R7+UR6+0x1600], R4 ;  /* 0x0016000407007988 */ /* 0x0003e20008000406 */
[----:B0-----:R-:W-:-:S03]  /*05a0*/  IMAD.MOV.U32 R3, RZ, RZ, 0x3f800000 ;  /* 0x3f800000ff037424 */ /* 0x001fc600078e00ff */
[----:B------:R0:W-:Y:S04]  /*05b0*/  STS.U16 [R2+UR6+0x1100], R5 ;  /* 0x0011000502007988 */ /* 0x0001e80008000406 */
[----:B------:R0:W-:Y:S01]  /*05c0*/  STS.U16 [R2+UR6+0x1300], R8 ;  /* 0x0013000802007988 */ /* 0x0001e20008000406 */
[----:B-1----:R-:W-:-:S03]  /*05d0*/  LOP3.LUT R4, R19, 0x20, RZ, 0xc0, !PT ;  /* 0x0000002013047812 */ /* 0x002fc600078ec0ff */
[----:B------:R0:W-:Y:S04]  /*05e0*/  STS.U16 [R2+UR6+0x1500], R9 ;  /* 0x0015000902007988 */ /* 0x0001e80008000406 */
[----:B------:R0:W-:Y:S01]  /*05f0*/  STS.U16 [R2+UR6+0x1700], R10 ;  /* 0x0017000a02007988 */ /* 0x0001e20008000406 */
[----:B------:R-:W-:Y:S05]  /*0600*/  @!P0 BRA `(.L_x_0) ;  /* 0x0000006400d48947 */ /* 0x000fea0003800000 */
[----:B------:R-:W1:Y:S01]  /*0610*/  LDC.64 R42, c[0x0][0x3c0] ;  /* 0x0000f000ff2a7b82 */ /* 0x000e620000000a00 */
[----:B------:R-:W2:Y:S01]  /*0620*/  LDCU UR4, c[0x0][0x3c8] ;  /* 0x00007900ff0477ac */ /* 0x000ea20008000800 */
[----:B------:R-:W-:Y:S02]  /*0630*/  SHF.R.U32.HI R3, RZ, 0x2, R19 ;  /* 0x00000002ff037819 */ /* 0x000fe40000011613 */
[----:B------:R-:W-:Y:S02]  /*0640*/  CS2R R56, SRZ ;  /* 0x0000000000387805 */ /* 0x000fe4000001ff00 */
[----:B------:R-:W-:Y:S01]  /*0650*/  SHF.R.U32.HI R4, RZ, 0x1, R4 ;  /* 0x00000001ff047819 */ /* 0x000fe20000011604 */
[----:B------:R-:W3:Y:S01]  /*0660*/  LDCU.64 UR8, c[0x0][0x3d0] ;  /* 0x00007a00ff0877ac */ /* 0x000ee20008000a00 */
[----:B------:R-:W-:Y:S02]  /*0670*/  SGXT.U32 R3, R3, 0x3 ;  /* 0x000000030303781a */ /* 0x000fe40000000000 */
[----:B------:R-:W-:-:S02]  /*0680*/  CS2R R58, SRZ ;  /* 0x00000000003a7805 */ /* 0x000fc4000001ff00 */
[C---:B0-----:R-:W-:Y:S01]  /*0690*/  LOP3.LUT R2, R19.reuse, 0x1f, RZ, 0xc0, !PT ;  /* 0x0000001f13027812 */ /* 0x041fe200078ec0ff */
[----:B------:R-:W0:Y:S01]  /*06a0*/  LDCU.64 UR12, c[0x0][0x388] ;  /* 0x00007100ff0c77ac */ /* 0x000e220008000a00 */
[----:B------:R-:W-:Y:S01]  /*06b0*/  LOP3.LUT R4, R0, R4, R3, 0xfe, !PT ;  /* 0x0000000400047212 */ /* 0x000fe200078efe03 */
[----:B------:R-:W4:Y:S01]  /*06c0*/  LDC R199, c[0x0][0x3d8] ;  /* 0x0000f600ffc77b82 */ /* 0x000f220000000800 */
[C---:B------:R-:W-:Y:S02]  /*06d0*/  LOP3.LUT R0, R19.reuse, 0x7f, RZ, 0xc0, !PT ;  /* 0x0000007f13007812 */ /* 0x040fe400078ec0ff */
[----:B------:R-:W-:Y:S02]  /*06e0*/  CS2R R52, SRZ ;  /* 0x0000000000347805 */ /* 0x000fe4000001ff00 */
[----:B------:R-:W-:Y:S02]  /*06f0*/  LEA.HI R8, R19, 0x7c, RZ, 0x1b ;  /* 0x0000007c13087811 */ /* 0x000fe400078fd8ff */
[----:B------:R-:W-:-:S02]  /*0700*/  CS2R R54, SRZ ;  /* 0x0000000000367805 */ /* 0x000fc4000001ff00 */
[C---:B------:R-:W-:Y:S02]  /*0710*/  LEA.HI R6, R19.reuse, 0x5c, RZ, 0x1b ;  /* 0x0000005c13067811 */ /* 0x040fe400078fd8ff */
[----:B------:R-:W-:Y:S02]  /*0720*/  CS2R R48, SRZ ;  /* 0x0000000000307805 */ /* 0x000fe4000001ff00 */
[----:B------:R-:W-:Y:S01]  /*0730*/  CS2R R50, SRZ ;  /* 0x0000000000327805 */ /* 0x000fe2000001ff00 */
[----:B--2---:R-:W-:Y:S01]  /*0740*/  IMAD R5, R2, UR4, RZ ;  /* 0x0000000402057c24 */ /* 0x004fe2000f8e02ff */
[----:B------:R-:W-:Y:S01]  /*0750*/  LEA.HI R2, R19, 0x3c, RZ, 0x1b ;  /* 0x0000003c13027811 */ /* 0x000fe200078fd8ff */
[----:B------:R-:W2:Y:S01]  /*0760*/  LDC.64 R44, c[0x0][0x390] ;  /* 0x0000e400ff2c7b82 */ /* 0x000ea20000000a00 */
[----:B------:R-:W-:Y:S01]  /*0770*/  CS2R R46, SRZ ;  /* 0x00000000002e7805 */ /* 0x000fe2000001ff00 */
[----:B---3--:R-:W-:Y:S01]  /*0780*/  IMAD R3, R0, UR9, RZ ;  /* 0x0000000900037c24 */ /* 0x008fe2000f8e02ff */
[----:B------:R-:W-:Y:S01]  /*0790*/  SHF.R.S32.HI R7, RZ, 0x1f, R5 ;  /* 0x0000001fff077819 */ /* 0x000fe20000011405 */
[-C--:B-1----:R-:W-:Y:S01]  /*07a0*/  IMAD R14, R14, R43.reuse, RZ ;  /* 0x0000002b0e0e7224 */ /* 0x082fe200078e02ff */
[----:B------:R-:W-:Y:S01]  /*07b0*/  UIMAD UR4, UR7, UR8, URZ ;  /* 0x00000008070472a4 */ /* 0x000fe2000f8e02ff */
[----:B------:R-:W-:-:S02]  /*07c0*/  IMAD R35, R2, R43, RZ ;  /* 0x0000002b02237224 */ /* 0x000fc400078e02ff */
[C---:B------:R-:W-:Y:S01]  /*07d0*/  IMAD R10, R43.reuse, 0x4, R14 ;  /* 0x000000042b0a7824 */ /* 0x040fe200078e020e */
[----:B------:R-:W-:Y:S01]  /*07e0*/  USHF.R.S32.HI UR5, URZ, 0x1f, UR4 ;  /* 0x0000001fff057899 */ /* 0x000fe20008011404 */
[----:B------:R-:W-:Y:S02]  /*07f0*/  IMAD R42, R42, UR7, RZ ;  /* 0x000000072a2a7c24 */ /* 0x000fe4000f8e02ff */
[----:B------:R-:W-:Y:S02]  /*0800*/  IMAD R12, R43, 0x4, R10 ;  /* 0x000000042b0c7824 */ /* 0x000fe400078e020a */
[-C--:B------:R-:W-:Y:S01]  /*0810*/  IMAD R197, R8, R43.reuse, RZ ;  /* 0x0000002b08c57224 */ /* 0x080fe200078e02ff */
[----:B0-----:R-:W-:Y:S01]  /*0820*/  IADD3 R39, P0, P1, R5, UR12, R42 ;  /* 0x0000000c05277c10 */ /* 0x001fe2000f91e02a */
[C---:B------:R-:W-:Y:S01]  /*0830*/  IMAD R18, R43.reuse, 0x4, R12 ;  /* 0x000000042b127824 */ /* 0x040fe200078e020c */
[----:B------:R-:W-:Y:S01]  /*0840*/  SHF.R.S32.HI R42, RZ, 0x1f, R42 ;  /* 0x0000001fff2a7819 */ /* 0x000fe2000001142a */
[----:B------:R-:W-:Y:S01]  /*0850*/  IMAD R181, R6, R43, RZ ;  /* 0x0000002b06b57224 */ /* 0x000fe200078e02ff */
[-C--:B------:R-:W-:Y:S01]  /*0860*/  IADD3 R8, P6, PT, R12, R39.reuse, RZ ;  /* 0x000000270c087210 */ /* 0x080fe20007fde0ff */
[----:B------:R-:W-:Y:S01]  /*0870*/  IMAD R20, R43, 0x4, R18 ;  /* 0x000000042b147824 */ /* 0x000fe200078e0212 */
[----:B------:R-:W-:Y:S01]  /*0880*/  IADD3.X R41, PT, PT, R7, UR13, R42, P0, P1 ;  /* 0x0000000d07297c10 */ /* 0x000fe200087e242a */
[----:B----4-:R-:W-:Y:S01]  /*0890*/  IMAD R203, R199, 0x3, RZ ;  /* 0x00000003c7cb7824 */ /* 0x010fe200078e02ff */
[----:B------:R-:W-:Y:S01]  /*08a0*/  IADD3 R7, P5, PT, R10, R39, RZ ;  /* 0x000000270a077210 */ /* 0x000fe20007fbe0ff */
[----:B------:R-:W-:Y:S01]  /*08b0*/  IMAD R22, R43, 0x4, R20 ;  /* 0x000000042b167824 */ /* 0x000fe200078e0214 */
[-C--:B------:R-:W-:Y:S01]  /*08c0*/  LEA.HI.X.SX32 R11, R12, R41.reuse, 0x1, P6 ;  /* 0x000000290c0b7211 */ /* 0x080fe200030f0eff */
[----:B------:R-:W-:Y:S01]  /*08d0*/  IMAD.SHL.U32 R201, R199, 0x2, RZ ;  /* 0x00000002c7c97824 */ /* 0x000fe200078e00ff */
[----:B------:R-:W-:Y:S01]  /*08e0*/  LEA.HI.X.SX32 R10, R10, R41, 0x1, P5 ;  /* 0x000000290a0a7211 */ /* 0x000fe200028f0eff */
[----:B------:R-:W-:Y:S01]  /*08f0*/  IMAD R0, R43, 0x4, R22 ;  /* 0x000000042b007824 */ /* 0x000fe200078e0216 */
[-C--:B------:R-:W-:Y:S01]  /*0900*/  IADD3 R12, P5, PT, R18, R39.reuse, RZ ;  /* 0x00000027120c7210 */ /* 0x080fe20007fbe0ff */
[----:B------:R-:W-:Y:S01]  /*0910*/  IMAD.SHL.U32 R205, R199, 0x4, RZ ;  /* 0x00000004c7cd7824 */ /* 0x000fe200078e00ff */
[----:B------:R-:W-:Y:S01]  /*0920*/  IADD3 R13, P6, PT, R20, R39, RZ ;  /* 0x00000027140d7210 */ /* 0x000fe20007fde0ff */
[----:B------:R-:W-:Y:S01]  /*0930*/  IMAD R2, R43, 0x8, R0 ;  /* 0x000000082b027824 */ /* 0x000fe200078e0200 */
[----:B------:R-:W-:Y:S01]  /*0940*/  LOP3.LUT P0, RZ, R19, 0x1, RZ, 0xc0, !PT ;  /* 0x0000000113ff7812 */ /* 0x000fe2000780c0ff */
[----:B------:R-:W-:Y:S01]  /*0950*/  IMAD.SHL.U32 R213, R199, 0x8, RZ ;  /* 0x00000008c7d57824 */ /* 0x000fe200078e00ff */
[----:B------:R-:W-:Y:S01]  /*0960*/  LOP3.LUT P1, RZ, R19, 0x2, RZ, 0xc0, !PT ;  /* 0x0000000213ff7812 */ /* 0x000fe2000782c0ff */
[C---:B------:R-:W-:Y:S01]  /*0970*/  IMAD R26, R43.reuse, 0x4, R2 ;  /* 0x000000042b1a7824 */ /* 0x040fe200078e0202 */
[----:B------:R-:W-:Y:S01]  /*0980*/  LEA.HI.X.SX32 R15, R18, R41, 0x1, P5 ;  /* 0x00000029120f7211 */ /* 0x000fe200028f0eff */
[----:B------:R-:W-:Y:S01]  /*0990*/  IMAD R19, R16, R43, RZ ;  /* 0x0000002b10137224 */ /* 0x000fe200078e02ff */
[----:B------:R-:W-:Y:S01]  /*09a0*/  LEA.HI.X.SX32 R16, R20, R41, 0x1, P6 ;  /* 0x0000002914107211 */ /* 0x000fe200030f0eff */
[----:B------:R-:W-:Y:S01]  /*09b0*/  IMAD R28, R43, 0x4, R26 ;  /* 0x000000042b1c7824 */ /* 0x000fe200078e021a */
[-C--:B------:R-:W-:Y:S01]  /*09c0*/  IADD3 R17, P5, PT, R22, R39.reuse, RZ ;  /* 0x0000002716117210 */ /* 0x080fe20007fbe0ff */
[----:B------:R-:W-:Y:S01]  /*09d0*/  IMAD R207, R199, 0x5, RZ ;  /* 0x00000005c7cf7824 */ /* 0x000fe200078e02ff */
[-C--:B------:R-:W-:Y:S01]  /*09e0*/  IADD3 R18, P6, PT, R0, R39.reuse, RZ ;  /* 0x0000002700127210 */ /* 0x080fe20007fde0ff */
[----:B------:R-:W-:Y:S01]  /*09f0*/  IMAD R32, R43, 0x4, R28 ;  /* 0x000000042b207824 */ /* 0x000fe200078e021c */
[----:B------:R-:W-:Y:S01]  /*0a00*/  IADD3 R6, P4, PT, R14, R39, RZ ;  /* 0x000000270e067210 */ /* 0x000fe20007f9e0ff */
[----:B------:R-:W-:Y:S01]  /*0a10*/  IMAD R211, R199, 0x7, RZ ;  /* 0x00000007c7d37824 */ /* 0x000fe200078e02ff */
[-C--:B------:R-:W-:Y:S01]  /*0a20*/  LEA.HI.X.SX32 R20, R22, R41.reuse, 0x1, P5 ;  /* 0x0000002916147211 */ /* 0x080fe200028f0eff */
[----:B------:R-:W-:Y:S01]  /*0a30*/  IMAD R34, R43, 0x4, R32 ;  /* 0x000000042b227824 */ /* 0x000fe200078e0220 */
[----:B------:R-:W-:Y:S01]  /*0a40*/  LEA.HI.X.SX32 R21, R0, R41, 0x1, P6 ;  /* 0x0000002900157211 */ /* 0x000fe200030f0eff */
[----:B------:R-:W-:Y:S01]  /*0a50*/  IMAD R215, R199, 0x9, RZ ;  /* 0x00000009c7d77824 */ /* 0x000fe200078e02ff */
[-C--:B------:R-:W-:Y:S01]  /*0a60*/  IADD3 R23, P5, PT, R26, R39.reuse, RZ ;  /* 0x000000271a177210 */ /* 0x080fe20007fbe0ff */
[----:B------:R-:W-:Y:S01]  /*0a70*/  IMAD R36, R43, 0x4, R34 ;  /* 0x000000042b247824 */ /* 0x000fe200078e0222 */
[----:B------:R-:W-:Y:S01]  /*0a80*/  IADD3 R24, P6, PT, R28, R39, RZ ;  /* 0x000000271c187210 */ /* 0x000fe20007fde0ff */
[----:B------:R-:W-:Y:S01]  /*0a90*/  IMAD R223, R199, 0xd, RZ ;  /* 0x0000000dc7df7824 */ /* 0x000fe200078e02ff */
[----:B------:R-:W-:Y:S01]  /*0aa0*/  LEA.HI.X.SX32 R9, R14, R41, 0x1, P4 ;  /* 0x000000290e097211 */ /* 0x000fe200020f0eff */
[----:B------:R-:W-:Y:S01]  /*0ab0*/  IMAD R38, R43, 0x4, R36 ;  /* 0x000000042b267824 */ /* 0x000fe200078e0224 */
[----:B------:R-:W-:Y:S01]  /*0ac0*/  IADD3 R14, P4, PT, R19, R39, RZ ;  /* 0x00000027130e7210 */ /* 0x000fe20007f9e0ff */
[----:B------:R-:W-:Y:S01]  /*0ad0*/  IMAD R217, R199, 0xa, RZ ;  /* 0x0000000ac7d97824 */ /* 0x000fe200078e02ff */
[-C--:B------:R-:W-:Y:S01]  /*0ae0*/  LEA.HI.X.SX32 R26, R26, R41.reuse, 0x1, P5 ;  /* 0x000000291a1a7211 */ /* 0x080fe200028f0eff */
[----:B------:R-:W-:Y:S01]  /*0af0*/  IMAD R128, R43, 0x8, R38 ;  /* 0x000000082b807824 */ /* 0x000fe200078e0226 */
[----:B------:R-:W-:Y:S01]  /*0b00*/  LEA.HI.X.SX32 R27, R28, R41, 0x1, P6 ;  /* 0x000000291c1b7211 */ /* 0x000fe200030f0eff */
[----:B------:R-:W-:Y:S01]  /*0b10*/  IMAD R221, R199, 0xc, RZ ;  /* 0x0000000cc7dd7824 */ /* 0x000fe200078e02ff */
[----:B------:R-:W-:Y:S01]  /*0b20*/  IADD3 R28, P5, PT, R32, R39, RZ ;  /* 0x00000027201c7210 */ /* 0x000fe20007fbe0ff */
[----:B------:R-:W-:Y:S01]  /*0b30*/  IMAD R130, R43, 0x4, R128 ;  /* 0x000000042b827824 */ /* 0x000fe200078e0280 */
[----:B------:R-:W-:Y:S01]  /*0b40*/  LEA.HI.X.SX32 R19, R19, R41, 0x1, P4 ;  /* 0x0000002913137211 */ /* 0x000fe200020f0eff */
[----:B------:R-:W-:Y:S01]  /*0b50*/  IMAD R225, R199, 0xe, RZ ;  /* 0x0000000ec7e17824 */ /* 0x000fe200078e02ff */
[-C--:B------:R-:W-:Y:S01]  /*0b60*/  IADD3 R29, P6, PT, R34, R39.reuse, RZ ;  /* 0x00000027221d7210 */ /* 0x080fe20007fde0ff */
[----:B------:R-:W-:Y:S01]  /*0b70*/  IMAD R132, R43, 0x4, R130 ;  /* 0x000000042b847824 */ /* 0x000fe200078e0282 */
[----:B------:R-:W-:Y:S01]  /*0b80*/  IADD3 R22, P4, PT, R2, R39, RZ ;  /* 0x0000002702167210 */ /* 0x000fe20007f9e0ff */
[----:B------:R-:W-:Y:S01]  /*0b90*/  IMAD R233, R199, 0x12, RZ ;  /* 0x00000012c7e97824 */ /* 0x000fe200078e02ff */
[-C--:B------:R-:W-:Y:S01]  /*0ba0*/  LEA.HI.X.SX32 R31, R32, R41.reuse, 0x1, P5 ;  /* 0x00000029201f7211 */ /* 0x080fe200028f0eff */
[----:B------:R-:W-:Y:S01]  /*0bb0*/  IMAD R0, R43, 0x4, R132 ;  /* 0x000000042b007824 */ /* 0x000fe200078e0284 */
[-C--:B------:R-:W-:Y:S01]  /*0bc0*/  LEA.HI.X.SX32 R32, R34, R41.reuse, 0x1, P6 ;  /* 0x0000002922207211 */ /* 0x080fe200030f0eff */
[----:B------:R-:W-:Y:S01]  /*0bd0*/  IMAD R227, R199, 0xf, RZ ;  /* 0x0000000fc7e37824 */ /* 0x000fe200078e02ff */
[----:B------:R-:W-:Y:S01]  /*0be0*/  LEA.HI.X.SX32 R25, R2, R41, 0x1, P4 ;  /* 0x0000002902197211 */ /* 0x000fe200020f0eff */
[----:B------:R-:W-:Y:S01]  /*0bf0*/  IMAD R2, R43, 0x4, R0 ;  /* 0x000000042b027824 */ /* 0x000fe200078e0200 */
[-C--:B------:R-:W-:Y:S01]  /*0c00*/  IADD3 R34, P6, PT, R38, R39.reuse, RZ ;  /* 0x0000002726227210 */ /* 0x080fe20007fde0ff */
[C---:B------:R-:W-:Y:S01]  /*0c10*/  IMAD R231, R199.reuse, 0x11, RZ ;  /* 0x00000011c7e77824 */ /* 0x040fe200078e02ff */
        /* <DEDUP_REMOVED lines=13> */
[C---:B------:R-:W-:Y:S01]  /*0cf0*/  IMAD R241, R199.reuse, 0x16, RZ ;  /* 0x00000016c7f17824 */ /* 0x040fe200078e02ff */
[----:B------:R-:W-:Y:S01]  /*0d00*/  LEA.HI.X.SX32 R132, R132, R41, 0x1, P6 ;  /* 0x0000002984847211 */ /* 0x000fe200030f0eff */
        /* <DEDUP_REMOVED lines=16> */
[C---:B------:R-:W-:Y:S01]  /*0e10*/  IMAD R62, R199.reuse, 0x1f, RZ ;  /* 0x0000001fc73e7824 */ /* 0x040fe200078e02ff */
[----:B------:R-:W-:Y:S01]  /*0e20*/  IADD3 R129, P4, PT, R128, R39, RZ ;  /* 0x0000002780817210 */ /* 0x000fe20007f9e0ff */
[----:B------:R-:W-:Y:S01]  /*0e30*/  IMAD R209, R199, 0x6, RZ ;  /* 0x00000006c7d17824 */ /* 0x000fe200078e02ff */
[----:B------:R-:W-:Y:S01]  /*0e40*/  LEA.HI.X.SX32 R179, R40, R41, 0x1, P6 ;  /* 0x0000002928b37211 */ /* 0x000fe200030f0eff */
[----:B------:R-:W-:Y:S01]  /*0e50*/  IMAD R40, R43, 0x4, R38 ;  /* 0x000000042b287824 */ /* 0x000fe200078e0226 */
[----:B------:R-:W-:Y:S01]  /*0e60*/  IADD3 R186, P5, PT, R0, R39, RZ ;  /* 0x0000002700ba7210 */ /* 0x000fe20007fbe0ff */
[C---:B------:R-:W-:Y:S01]  /*0e70*/  IMAD R219, R199.reuse, 0xb, RZ ;  /* 0x0000000bc7db7824 */ /* 0x040fe200078e02ff */
[----:B------:R-:W-:Y:S01]  /*0e80*/  LEA.HI.X.SX32 R128, R128, R41, 0x1, P4 ;  /* 0x0000002980807211 */ /* 0x000fe200020f0eff */
[----:B------:R-:W-:Y:S01]  /*0e90*/  IMAD.SHL.U32 R229, R199, 0x10, RZ ;  /* 0x00000010c7e57824 */ /* 0x000fe200078e00ff */
[-C--:B------:R-:W-:Y:S01]  /*0ea0*/  IADD3 R182, P4, PT, R181, R39.reuse, RZ ;  /* 0x00000027b5b67210 */ /* 0x080fe20007f9e0ff */
[C---:B------:R-:W-:Y:S01]  /*0eb0*/  IMAD R239, R199.reuse, 0x15, RZ ;  /* 0x00000015c7ef7824 */ /* 0x040fe200078e02ff */
[----:B------:R-:W-:Y:S01]  /*0ec0*/  IADD3 R188, P6, PT, R2, R39, RZ ;  /* 0x0000002702bc7210 */ /* 0x000fe20007fde0ff */
[----:B------:R-:W-:Y:S01]  /*0ed0*/  IMAD R249, R199, 0x1a, RZ ;  /* 0x0000001ac7f97824 */ /* 0x000fe200078e02ff */
[----:B------:R-:W-:Y:S01]  /*0ee0*/  LEA.HI.X.SX32 R185, R0, R41, 0x1, P5 ;  /* 0x0000002900b97211 */ /* 0x000fe200028f0eff */
[----:B------:R-:W-:Y:S01]  /*0ef0*/  IMAD R0, R43, 0x4, R40 ;  /* 0x000000042b007824 */ /* 0x000fe200078e0228 */
[----:B------:R-:W-:Y:S01]  /*0f00*/  IADD3 R190, P5, PT, R38, R39, RZ ;  /* 0x0000002726be7210 */ /* 0x000fe20007fbe0ff */
[----:B------:R-:W0:Y:S01]  /*0f10*/  LDCU UR12, c[0x0][0x3a8] ;  /* 0x00007500ff0c77ac */ /* 0x000e220008000800 */
[-C--:B------:R-:W-:Y:S01]  /*0f20*/  LEA.HI.X.SX32 R181, R181, R41.reuse, 0x1, P4 ;  /* 0x00000029b5b57211 */ /* 0x080fe200020f0eff */
[----:B------:R-:W-:Y:S01]  /*0f30*/  IMAD R195, R43, 0x4, R0 ;  /* 0x000000042bc37824 */ /* 0x000fe200078e0200 */
[----:B------:R-:W-:Y:S01]  /*0f40*/  LEA.HI.X.SX32 R187, R2, R41, 0x1, P6 ;  /* 0x0000002902bb7211 */ /* 0x000fe200030f0eff */
[----:B------:R-:W-:Y:S01]  /*0f50*/  IMAD.MOV.U32 R2, RZ, RZ, -0x800000 ;  /* 0xff800000ff027424 */ /* 0x000fe200078e00ff */
[----:B------:R-:W-:-:S02]  /*0f60*/  IADD3 R184, P4, PT, R42, R39, RZ ;  /* 0x000000272ab87210 */ /* 0x000fc40007f9e0ff */
[----:B------:R-:W-:Y:S02]  /*0f70*/  IADD3 R192, P6, PT, R40, R39, RZ ;  /* 0x0000002728c07210 */ /* 0x000fe40007fde0ff */
[----:B------:R-:W-:Y:S02]  /*0f80*/  LEA.HI.X.SX32 R189, R38, R41, 0x1, P5 ;  /* 0x0000002926bd7211 */ /* 0x000fe400028f0eff */
[----:B------:R-:W-:Y:S02]  /*0f90*/  IADD3 R194, P5, PT, R0, R39, RZ ;  /* 0x0000002700c27210 */ /* 0x000fe40007fbe0ff */
[----:B--2---:R-:W-:Y:S01]  /*0fa0*/  IADD3 R5, P2, P3, R3, UR4, R44 ;  /* 0x0000000403057c10 */ /* 0x004fe2000fb5e02c */
[----:B------:R-:W-:Y:S01]  /*0fb0*/  UMOV UR4, URZ ;  /* 0x000000ff00047c82 */ /* 0x000fe20008000000 */
[-C--:B------:R-:W-:Y:S01]  /*0fc0*/  LEA.HI.X.SX32 R183, R42, R41.reuse, 0x1, P4 ;  /* 0x000000292ab77211 */ /* 0x080fe200020f0eff */
[----:B------:R-:W-:Y:S01]  /*0fd0*/  IMAD.MOV.U32 R42, RZ, RZ, -0x800000 ;  /* 0xff800000ff2a7424 */ /* 0x000fe200078e00ff */
[----:B------:R-:W-:Y:S01]  /*0fe0*/  LEA.HI.X.SX32 R191, R40, R41, 0x1, P6 ;  /* 0x0000002928bf7211 */ /* 0x000fe200030f0eff */
[----:B------:R-:W-:Y:S01]  /*0ff0*/  IMAD.MOV.U32 R40, RZ, RZ, 0x3f800000 ;  /* 0x3f800000ff287424 */ /* 0x000fe200078e00ff */
[----:B------:R-:W-:Y:S01]  /*1000*/  SHF.R.S32.HI R38, RZ, 0x1f, R3 ;  /* 0x0000001fff267819 */ /* 0x000fe20000011403 */
[----:B------:R-:W-:Y:S01]  /*1010*/  IMAD.MOV.U32 R3, RZ, RZ, 0x3f800000 ;  /* 0x3f800000ff037424 */ /* 0x000fe200078e00ff */
[----:B------:R-:W-:-:S02]  /*1020*/  IADD3 R198, P4, PT, R197, R39, RZ ;  /* 0x00000027c5c67210 */ /* 0x000fc40007f9e0ff */
[----:B------:R-:W-:Y:S02]  /*1030*/  IADD3 R196, P6, PT, R195, R39, RZ ;  /* 0x00000027c3c47210 */ /* 0x000fe40007fde0ff */
[----:B------:R-:W-:Y:S01]  /*1040*/  LEA.HI.X.SX32 R193, R0, R41, 0x1, P5 ;  /* 0x0000002900c17211 */ /* 0x000fe200028f0eff */
[----:B------:R-:W-:Y:S01]  /*1050*/  IMAD.MOV.U32 R0, RZ, RZ, RZ ;  /* 0x000000ffff007224 */ /* 0x000fe200078e00ff */
[----:B------:R-:W-:Y:S02]  /*1060*/  IADD3.X R38, PT, PT, R38, UR5, R45, P2, P3 ;  /* 0x0000000526267c10 */ /* 0x000fe400097e642d */
[----:B------:R-:W-:Y:S02]  /*1070*/  CS2R R44, SRZ ;  /* 0x00000000002c7805 */ /* 0x000fe4000001ff00 */
[----:B------:R-:W-:Y:S01]  /*1080*/  IADD3 R204, P5, PT, R203, R5, RZ ;  /* 0x00000005cbcc7210 */ /* 0x000fe20007fbe0ff */
[----:B------:R-:W-:Y:S01]  /*1090*/  UMOV UR5, URZ ;  /* 0x000000ff00057c82 */ /* 0x000fe20008000000 */
[----:B------:R-:W-:-:S02]  /*10a0*/  LEA.HI.X.SX32 R197, R197, R41, 0x1, P4 ;  /* 0x00000029c5c57211 */ /* 0x000fc400020f0eff */
[----:B------:R-:W-:Y:S01]  /*10b0*/  LEA.HI.X.SX32 R195, R195, R41, 0x1, P6 ;  /* 0x00000029c3c37211 */ /* 0x000fe200030f0eff */
[----:B------:R-:W-:Y:S01]  /*10c0*/  IMAD R41, R199, 0x1c, RZ ;  /* 0x0000001cc7297824 */ /* 0x000fe200078e02ff */
[-C--:B------:R-:W-:Y:S02]  /*10d0*/  IADD3 R202, P4, PT, R201, R5.reuse, RZ ;  /* 0x00000005c9ca7210 */ /* 0x080fe40007f9e0ff */
[-C--:B------:R-:W-:Y:S02]  /*10e0*/  IADD3 R206, P6, PT, R205, R5.reuse, RZ ;  /* 0x00000005cdce7210 */ /* 0x080fe40007fde0ff */
[----:B------:R-:W-:Y:S02]  /*10f0*/  LEA.HI.X.SX32 R203, R203, R38, 0x1, P5 ;  /* 0x00000026cbcb7211 */ /* 0x000fe400028f0eff */
[-C--:B------:R-:W-:Y:S02]  /*1100*/  IADD3 R214, P5, PT, R213, R5.reuse, RZ ;  /* 0x00000005d5d67210 */ /* 0x080fe40007fbe0ff */
[----:B------:R-:W-:-:S02]  /*1110*/  IADD3 R208, P2, PT, R207, R5, RZ ;  /* 0x00000005cfd07210 */ /* 0x000fc40007f5e0ff */
[-C--:B------:R-:W-:Y:S02]  /*1120*/  LEA.HI.X.SX32 R201, R201, R38.reuse, 0x1, P4 ;  /* 0x00000026c9c97211 */ /* 0x080fe400020f0eff */
[-C--:B------:R-:W-:Y:S02]  /*1130*/  LEA.HI.X.SX32 R205, R205, R38.reuse, 0x1, P6 ;  /* 0x00000026cdcd7211 */ /* 0x080fe400030f0eff */
[-C--:B------:R-:W-:Y:S02]  /*1140*/  IADD3 R212, P4, PT, R211, R5.reuse, RZ ;  /* 0x00000005d3d47210 */ /* 0x080fe40007f9e0ff */
[----:B------:R-:W-:Y:S02]  /*1150*/  IADD3 R216, P6, PT, R215, R5, RZ ;  /* 0x00000005d7d87210 */ /* 0x000fe40007fde0ff */
[-C--:B------:R-:W-:Y:S02]  /*1160*/  LEA.HI.X.SX32 R213, R213, R38.reuse, 0x1, P5 ;  /* 0x00000026d5d57211 */ /* 0x080fe400028f0eff */
[----:B------:R-:W-:-:S02]  /*1170*/  LEA.HI.X.SX32 R207, R207, R38, 0x1, P2 ;  /* 0x00000026cfcf7211 */ /* 0x000fc400010f0eff */
[-C--:B------:R-:W-:Y:S02]  /*1180*/  IADD3 R224, P5, PT, R223, R5.reuse, RZ ;  /* 0x00000005dfe07210 */ /* 0x080fe40007fbe0ff */
[-C--:B------:R-:W-:Y:S02]  /*1190*/  IADD3 R218, P2, PT, R217, R5.reuse, RZ ;  /* 0x00000005d9da7210 */ /* 0x080fe40007f5e0ff */
[-C--:B------:R-:W-:Y:S02]  /*11a0*/  LEA.HI.X.SX32 R211, R211, R38.reuse, 0x1, P4 ;  /* 0x00000026d3d37211 */ /* 0x080fe400020f0eff */
        /* <DEDUP_REMOVED lines=23> */
[-C--:B------:R-:W-:Y:S01]  /*1320*/  LEA.HI.X.SX32 R241, R241, R38.reuse, 0x1, P4 ;  /* 0x00000026f1f17211 */ /* 0x080fe200020f0eff */
[----:B------:R1:W-:Y:S01]  /*1330*/  STL [R1+0x4], R39 ;  /* 0x0000042701007387 */ /* 0x0003e20000100800 */
[----:B------:R-:W-:Y:S02]  /*1340*/  LEA.HI.X.SX32 R245, R245, R38, 0x1, P6 ;  /* 0x00000026f5f57211 */ /* 0x000fe400030f0eff */
[-C--:B------:R-:W-:Y:S02]  /*1350*/  IADD3 R252, P4, PT, R251, R5.reuse, RZ ;  /* 0x00000005fbfc7210 */ /* 0x080fe40007f9e0ff */
[----:B------:R-:W-:-:S02]  /*1360*/  IADD3 R63, P6, PT, R60, R5, RZ ;  /* 0x000000053c3f7210 */ /* 0x000fc40007fde0ff */
[-C--:B------:R-:W-:Y:S02]  /*1370*/  LEA.HI.X.SX32 R247, R247, R38.reuse, 0x1, P2 ;  /* 0x00000026f7f77211 */ /* 0x080fe400010f0eff */
[-C--:B------:R-:W-:Y:S01]  /*1380*/  LEA.HI.X.SX32 R251, R251, R38.reuse, 0x1, P4 ;  /* 0x00000026fbfb7211 */ /* 0x080fe200020f0eff */
[----:B------:R2:W-:Y:S01]  /*1390*/  STL [R1+0xc], R63 ;  /* 0x00000c3f01007387 */ /* 0x0005e20000100800 */
[-C--:B-1----:R-:W-:Y:S02]  /*13a0*/  IADD3 R39, P2, PT, R61, R5.reuse, RZ ;  /* 0x000000053d277210 */ /* 0x082fe40007f5e0ff */
[-C--:B------:R-:W-:Y:S02]  /*13b0*/  IADD3 R64, P4, PT, R62, R5.reuse, RZ ;  /* 0x000000053e407210 */ /* 0x080fe40007f9e0ff */
[C---:B------:R-:W-:Y:S01]  /*13c0*/  IADD3 R210, P3, PT, R209.reuse, R5, RZ ;  /* 0x00000005d1d27210 */ /* 0x040fe20007f7e0ff */
[----:B------:R1:W-:Y:S03]  /*13d0*/  STL [R1+0x14], R39 ;  /* 0x0000142701007387 */ /* 0x0003e60000100800 */
[-C--:B------:R-:W-:Y:S01]  /*13e0*/  LEA.HI.X.SX32 R209, R209, R38.reuse, 0x1, P3 ;  /* 0x00000026d1d17211 */ /* 0x080fe200018f0eff */
[----:B------:R-:W-:Y:S01]  /*13f0*/  STL [R1+0x1c], R64 ;  /* 0x00001c4001007387 */ /* 0x000fe20000100800 */
[----:B--2---:R-:W-:-:S02]  /*1400*/  LEA.HI.X.SX32 R63, R41, R38, 0x1, P5 ;  /* 0x00000026293f7211 */ /* 0x004fc400028f0eff */
[-C--:B------:R-:W-:Y:S02]  /*1410*/  LEA.HI.X.SX32 R41, R60, R38.reuse, 0x1, P6 ;  /* 0x000000263c297211 */ /* 0x080fe400030f0eff */
[-C--:B------:R-:W-:Y:S01]  /*1420*/  LEA.HI.X.SX32 R60, R61, R38.reuse, 0x1, P2 ;  /* 0x000000263d3c7211 */ /* 0x080fe200010f0eff */
[----:B------:R-:W-:Y:S01]  /*1430*/  STL [R1], R63 ;  /* 0x0000003f01007387 */ /* 0x000fe20000100800 */
[CC--:B------:R-:W-:Y:S02]  /*1440*/  IADD3 R220, P3, PT, R219.reuse, R5.reuse, RZ ;  /* 0x00000005dbdc7210 */ /* 0x0c0fe40007f7e0ff */
[----:B-1----:R-:W-:Y:S01]  /*1450*/  LOP3.LUT R39, R4, 0x8, RZ, 0xfc, !PT ;  /* 0x0000000804277812 */ /* 0x002fe200078efcff */
[----:B------:R1:W-:Y:S01]  /*1460*/  STL [R1+0x8], R41 ;  /* 0x0000082901007387 */ /* 0x0003e20000100800 */
[-C--:B------:R-:W-:Y:S02]  /*1470*/  LEA.HI.X.SX32 R219, R219, R38.reuse, 0x1, P3 ;  /* 0x00000026dbdb7211 */ /* 0x080fe400018f0eff */
[C---:B------:R-:W-:Y:S01]  /*1480*/  IADD3 R230, P3, PT, R229.reuse, R5, RZ ;  /* 0x00000005e5e67210 */ /* 0x040fe20007f7e0ff */
[----:B------:R2:W-:Y:S03]  /*1490*/  STL [R1+0x10], R60 ;  /* 0x0000103c01007387 */ /* 0x0005e60000100800 */
[----:B------:R-:W-:-:S02]  /*14a0*/  LEA.HI.X.SX32 R229, R229, R38, 0x1, P3 ;  /* 0x00000026e5e57211 */ /* 0x000fc400018f0eff */
[CC--:B------:R-:W-:Y:S02]  /*14b0*/  IADD3 R240, P3, PT, R239.reuse, R5.reuse, RZ ;  /* 0x00000005eff07210 */ /* 0x0c0fe40007f7e0ff */
[-C--:B-1----:R-:W-:Y:S02]  /*14c0*/  LEA.HI.X.SX32 R41, R62, R38.reuse, 0x1, P4 ;  /* 0x000000263e297211 */ /* 0x082fe400020f0eff */
[-C--:B------:R-:W-:Y:S02]  /*14d0*/  LEA.HI.X.SX32 R239, R239, R38.reuse, 0x1, P3 ;  /* 0x00000026efef7211 */ /* 0x080fe400018f0eff */
[C---:B------:R-:W-:Y:S01]  /*14e0*/  IADD3 R250, P3, PT, R249.reuse, R5, RZ ;  /* 0x00000005f9fa7210 */ /* 0x040fe20007f7e0ff */
[----:B------:R2:W-:Y:S03]  /*14f0*/  STL [R1+0x18], R41 ;  /* 0x0000182901007387 */ /* 0x0005e60000100800 */
[----:B------:R-:W-:-:S02]  /*1500*/  LEA.HI.X.SX32 R249, R249, R38, 0x1, P3 ;  /* 0x00000026f9f97211 */ /* 0x000fc400018f0eff */
[----:B------:R-:W-:-:S04]  /*1510*/  IADD3 R200, P3, PT, R5, R199, RZ ;  /* 0x000000c705c87210 */ /* 0x000fc80007f7e0ff */
[----:B0-----:R-:W-:-:S09]  /*1520*/  LEA.HI.X.SX32 R199, R199, R38, 0x1, P3 ;  /* 0x00000026c7c77211 */ /* 0x001fd200018f0eff */
.L_x_1:
[----:B------:R-:W-:Y:S01]  /*1530*/  SHF.R.S32.HI R122, RZ, 0x1f, R0 ;  /* 0x0000001fff7a7819 */ /* 0x000fe20000011400 */
[----:B------:R-:W3:Y:S01]  /*1540*/  LDL R157, [R1+0x4] ;  /* 0x00000400019d7983 */ /* 0x000ee20000100800 */
[C---:B------:R-:W-:Y:S02]  /*1550*/  IADD3 R64, P2, PT, R0.reuse, R6, RZ ;  /* 0x0000000600407210 */ /* 0x040fe40007f5e0ff */
[----:B------:R-:W-:Y:S01]  /*1560*/  IADD3 R62, P3, PT, R0, R7, RZ ;  /* 0x00000007003e7210 */ /* 0x000fe20007f7e0ff */
[----:B------:R-:W4:Y:S02]  /*1570*/  LDL R156, [R1] ;  /* 0x00000000019c7983 */ /* 0x000f240000100800 */
[----:B------:R-:W-:Y:S01]  /*1580*/  IMAD.X R65, R122, 0x1, R9, P2 ;  /* 0x000000017a417824 */ /* 0x000fe200010e0609 */
[----:B--2---:R-:W-:Y:S01]  /*1590*/  IADD3 R60, P2, PT, R0, R8, RZ ;  /* 0x00000008003c7210 */ /* 0x004fe20007f5e0ff */
[C---:B------:R-:W-:Y:S01]  /*15a0*/  IMAD.X R63, R122.reuse, 0x1, R10, P3 ;  /* 0x000000017a3f7824 */ /* 0x040fe200018e060a */
[----:B------:R-:W2:Y:S03]  /*15b0*/  LDL R149, [R1+0xc] ;  /* 0x00000c0001957983 */ /* 0x000ea60000100800 */
[----:B------:R-:W-:Y:S01]  /*15c0*/  IMAD.X R61, R122, 0x1, R11, P2 ;  /* 0x000000017a3d7824 */ /* 0x000fe200010e060b */
[----:B------:R0:W5:Y:S04]  /*15d0*/  LDG.E.U8 R68, desc[UR10][R64.64] ;  /* 0x0000000a40447981 */ /* 0x000168000c1e1100 */
[----:B------:R1:W2:Y:S04]  /*15e0*/  LDG.E.U8 R70, desc[UR10][R62.64] ;  /* 0x0000000a3e467981 */ /* 0x0002a8000c1e1100 */
[----:B------:R1:W2:Y:S01]  /*15f0*/  LDG.E.U8 R72, desc[UR10][R60.64] ;  /* 0x0000000a3c487981 */ /* 0x0002a2000c1e1100 */
[----:B0-----:R-:W-:-:S03]  /*1600*/  IADD3 R64, P3, PT, R0, R12, RZ ;  /* 0x0000000c00407210 */ /* 0x001fc60007f7e0ff */
[----:B------:R-:W3:Y:S01]  /*1610*/  LDL R148, [R1+0x8] ;  /* 0x0000080001947983 */ /* 0x000ee20000100800 */
[----:B-1----:R-:W-:Y:S01]  /*1620*/  IADD3 R62, P2, PT, R0, R13, RZ ;  /* 0x0000000d003e7210 */ /* 0x002fe20007f5e0ff */
[----:B------:R-:W-:Y:S02]  /*1630*/  IMAD.X R65, R122, 0x1, R15, P3 ;  /* 0x000000017a417824 */ /* 0x000fe400018e060f */
[----:B------:R-:W3:Y:S01]  /*1640*/  LDL R147, [R1+0x14] ;  /* 0x0000140001937983 */ /* 0x000ee20000100800 */
[----:B------:R-:W-:Y:S01]  /*1650*/  IADD3 R60, P3, PT, R0, R17, RZ ;  /* 0x00000011003c7210 */ /* 0x000fe20007f7e0ff */
[C---:B------:R-:W-:Y:S02]  /*1660*/  IMAD.X R63, R122.reuse, 0x1, R16, P2 ;  /* 0x000000017a3f7824 */ /* 0x040fe400010e0610 */
[----:B------:R0:W3:Y:S02]  /*1670*/  LDG.E.U8 R74, desc[UR10][R64.64] ;  /* 0x0000000a404a7981 */ /* 0x0000e4000c1e1100 */
[----:B------:R-:W-:-:S02]  /*1680*/  IMAD.X R61, R122, 0x1, R20, P3 ;  /* 0x000000017a3d7824 */ /* 0x000fc400018e0614 */
[----:B------:R1:W3:Y:S04]  /*1690*/  LDG.E.U8 R76, desc[UR10][R62.64] ;  /* 0x0000000a3e4c7981 */ /* 0x0002e8000c1e1100 */
[----:B------:R1:W4:Y:S01]  /*16a0*/  LDG.E.U8 R78, desc[UR10][R60.64] ;  /* 0x0000000a3c4e7981 */ /* 0x000322000c1e1100 */
[----:B0-----:R-:W-:-:S03]  /*16b0*/  IADD3 R64, P2, PT, R0, R18, RZ ;  /* 0x0000001200407210 */ /* 0x001fc60007f5e0ff */
[----:B------:R-:W4:Y:S01]  /*16c0*/  LDL R146, [R1+0x10] ;  /* 0x0000100001927983 */ /* 0x000f220000100800 */
[----:B-1----:R-:W-:Y:S01]  /*16d0*/  IADD3 R62, P3, PT, R0, R14, RZ ;  /* 0x0000000e003e7210 */ /* 0x002fe20007f7e0ff */
[----:B------:R-:W-:Y:S02]  /*16e0*/  IMAD.X R65, R122, 0x1, R21, P2 ;  /* 0x000000017a417824 */ /* 0x000fe400010e0615 */
[----:B------:R-:W4:Y:S01]  /*16f0*/  LDL R145, [R1+0x1c] ;  /* 0x00001c0001917983 */ /* 0x000f220000100800 */
[----:B------:R-:W-:Y:S01]  /*1700*/  IADD3 R60, P2, PT, R0, R22, RZ ;  /* 0x00000016003c7210 */ /* 0x000fe20007f5e0ff */
[C---:B------:R-:W-:Y:S02]  /*1710*/  IMAD.X R63, R122.reuse, 0x1, R19, P3 ;  /* 0x000000017a3f7824 */ /* 0x040fe400018e0613 */
[----:B------:R0:W4:Y:S02]  /*1720*/  LDG.E.U8 R80, desc[UR10][R64.64] ;  /* 0x0000000a40507981 */ /* 0x000124000c1e1100 */
[----:B------:R-:W-:-:S02]  /*1730*/  IMAD.X R61, R122, 0x1, R25, P2 ;  /* 0x000000017a3d7824 */ /* 0x000fc400010e0619 */
[----:B------:R1:W4:Y:S04]  /*1740*/  LDG.E.U8 R82, desc[UR10][R62.64] ;  /* 0x0000000a3e527981 */ /* 0x000328000c1e1100 */
[----:B------:R1:W4:Y:S01]  /*1750*/  LDG.E.U8 R84, desc[UR10][R60.64] ;  /* 0x0000000a3c547981 */ /* 0x000322000c1e1100 */
[----:B0-----:R-:W-:-:S03]  /*1760*/  IADD3 R64, P3, PT, R0, R23, RZ ;  /* 0x0000001700407210 */ /* 0x001fc60007f7e0ff */
[----:B------:R-:W4:Y:S01]  /*1770*/  LDL R144, [R1+0x18] ;  /* 0x0000180001907983 */ /* 0x000f220000100800 */
[----:B-1----:R-:W-:Y:S01]  /*1780*/  IADD3 R62, P2, PT, R0, R24, RZ ;  /* 0x00000018003e7210 */ /* 0x002fe20007f5e0ff */
[----:B------:R-:W-:Y:S01]  /*1790*/  IMAD.X R65, R122, 0x1, R26, P3 ;  /* 0x000000017a417824 */ /* 0x000fe200018e061a */
[----:B------:R-:W-:-:S03]  /*17a0*/  IADD3 R60, P3, PT, R0, R28, RZ ;  /* 0x0000001c003c7210 */ /* 0x000fc60007f7e0ff */
[C---:B------:R-:W-:Y:S01]  /*17b0*/  IMAD.X R63, R122.reuse, 0x1, R27, P2 ;  /* 0x000000017a3f7824 */ /* 0x040fe200010e061b */
[----:B------:R0:W4:Y:S01]  /*17c0*/  LDG.E.U8 R86, desc[UR10][R64.64] ;  /* 0x0000000a40567981 */ /* 0x000122000c1e1100 */
[----:B------:R-:W-:-:S03]  /*17d0*/  IMAD.X R61, R122, 0x1, R31, P3 ;  /* 0x000000017a3d7824 */ /* 0x000fc600018e061f */
[----:B------:R1:W4:Y:S04]  /*17e0*/  LDG.E.U8 R88, desc[UR10][R62.64] ;  /* 0x0000000a3e587981 */ /* 0x000328000c1e1100 */
[----:B------:R1:W4:Y:S01]  /*17f0*/  LDG.E.U8 R90, desc[UR10][R60.64] ;  /* 0x0000000a3c5a7981 */ /* 0x000322000c1e1100 */
[C---:B0-----:R-:W-:Y:S02]  /*1800*/  IADD3 R64, P2, PT, R0.reuse, R29, RZ ;  /* 0x0000001d00407210 */ /* 0x041fe40007f5e0ff */
[----:B-1----:R-:W-:-:S03]  /*1810*/  IADD3 R62, P3, PT, R0, R33, RZ ;  /* 0x00000021003e7210 */ /* 0x002fc60007f7e0ff */
[----:B------:R-:W-:Y:S01]  /*1820*/  IMAD.X R65, R122, 0x1, R32, P2 ;  /* 0x000000017a417824 */ /* 0x000fe200010e0620 */
[----:B------:R-:W-:Y:S01]  /*1830*/  IADD3 R60, P2, PT, R0, R34, RZ ;  /* 0x00000022003c7210 */ /* 0x000fe20007f5e0ff */
[----:B------:R-:W-:-:S03]  /*1840*/  IMAD.X R63, R122, 0x1, R36, P3 ;  /* 0x000000017a3f7824 */ /* 0x000fc600018e0624 */
        /* <DEDUP_REMOVED lines=34> */
[C---:B------:R-:W-:Y:S02]  /*1a70*/  IADD3 R66, P2, PT, R0.reuse, R182, RZ ;  /* 0x000000b600427210 */ /* 0x040fe40007f5e0ff */
[----:B------:R-:W-:Y:S01]  /*1a80*/  IADD3 R60, P4, PT, R0, R196, RZ ;  /* 0x000000c4003c7210 */ /* 0x000fe20007f9e0ff */
[C---:B------:R-:W-:Y:S01]  /*1a90*/  IMAD.X R63, R122.reuse, 0x1, R191, P3 ;  /* 0x000000017a3f7824 */ /* 0x040fe200018e06bf */
[----:B------:R0:W4:Y:S01]  /*1aa0*/  LDG.E.U8 R120, desc[UR10][R64.64] ;  /* 0x0000000a40787981 */ /* 0x000122000c1e1100 */
[C---:B------:R-:W-:Y:S02]  /*1ab0*/  IMAD.X R67, R122.reuse, 0x1, R181, P2 ;  /* 0x000000017a437824 */ /* 0x040fe400010e06b5 */
[----:B------:R-:W-:Y:S01]  /*1ac0*/  IMAD.X R61, R122, 0x1, R195, P4 ;  /* 0x000000017a3d7824 */ /* 0x000fe200020e06c3 */
[----:B------:R1:W4:Y:S04]  /*1ad0*/  LDG.E.U8 R124, desc[UR10][R62.64] ;  /* 0x0000000a3e7c7981 */ /* 0x000328000c1e1100 */
[----:B------:R1:W4:Y:S01]  /*1ae0*/  LDG.E.U8 R136, desc[UR10][R60.64] ;  /* 0x0000000a3c887981 */ /* 0x000322000c1e1100 */
[----:B0-----:R-:W-:-:S03]  /*1af0*/  IADD3 R64, P3, PT, R0, R186, RZ ;  /* 0x000000ba00407210 */ /* 0x001fc60007f7e0ff */
[----:B------:R0:W4:Y:S01]  /*1b00*/  LDG.E.U8 R114, desc[UR10][R66.64] ;  /* 0x0000000a42727981 */ /* 0x000122000c1e1100 */
[----:B-1----:R-:W-:Y:S01]  /*1b10*/  IADD3 R62, P2, PT, R0, R190, RZ ;  /* 0x000000be003e7210 */ /* 0x002fe20007f5e0ff */
[----:B------:R-:W-:Y:S01]  /*1b20*/  IMAD.X R65, R122, 0x1, R185, P3 ;  /* 0x000000017a417824 */ /* 0x000fe200018e06b9 */
[----:B------:R-:W-:-:S03]  /*1b30*/  IADD3 R60, P4, PT, R0, R194, RZ ;  /* 0x000000c2003c7210 */ /* 0x000fc60007f9e0ff */
[----:B------:R-:W-:Y:S01]  /*1b40*/  IMAD.X R63, R122, 0x1, R189, P2 ;  /* 0x000000017a3f7824 */ /* 0x000fe200010e06bd */
[----:B------:R1:W4:Y:S01]  /*1b50*/  LDG.E.U8 R118, desc[UR10][R64.64] ;  /* 0x0000000a40767981 */ /* 0x000322000c1e1100 */
[----:B0-----:R-:W-:Y:S01]  /*1b60*/  IADD3 R66, P3, PT, R0, R198, RZ ;  /* 0x000000c600427210 */ /* 0x001fe20007f7e0ff */
[----:B------:R-:W-:-:S04]  /*1b70*/  IMAD.X R61, R122, 0x1, R193, P4 ;  /* 0x000000017a3d7824 */ /* 0x000fc800020e06c1 */
[----:B------:R-:W-:Y:S01]  /*1b80*/  IMAD.X R67, R122, 0x1, R197, P3 ;  /* 0x000000017a437824 */ /* 0x000fe200018e06c5 */
[----:B------:R0:W4:Y:S04]  /*1b90*/  LDG.E.U8 R126, desc[UR10][R60.64] ;  /* 0x0000000a3c7e7981 */ /* 0x000128000c1e1100 */
[----:B------:R0:W4:Y:S04]  /*1ba0*/  LDG.E.U8 R122, desc[UR10][R62.64] ;  /* 0x0000000a3e7a7981 */ /* 0x000128000c1e1100 */
[----:B------:R-:W4:Y:S01]  /*1bb0*/  LDG.E.U8 R138, desc[UR10][R66.64] ;  /* 0x0000000a428a7981 */ /* 0x000f22000c1e1100 */
[----:B------:R-:W0:Y:S02]  /*1bc0*/  S2R R41, SR_TID.X ;  /* 0x0000000000297919 */ /* 0x000e240000002100 */
[----:B0-----:R-:W-:-:S05]  /*1bd0*/  IMAD.SHL.U32 R69, R41, 0x40, RZ ;  /* 0x0000004029457824 */ /* 0x001fca00078e00ff */
[----:B------:R-:W-:Y:S02]  /*1be0*/  LOP3.LUT R71, R69, 0x40, RZ, 0xc0, !PT ;  /* 0x0000004045477812 */ /* 0x000fe400078ec0ff */
[----:B-1----:R-:W-:-:S03]  /*1bf0*/  SHF.R.S32.HI R64, RZ, 0x2, R41 ;  /* 0x00000002ff407819 */ /* 0x002fc60000011429 */
[----:B------:R-:W-:Y:S01]  /*1c00*/  VIADD R134, R71, UR6 ;  /* 0x0000000647867c36 */ /* 0x000fe20008000000 */
[--C-:B------:R-:W-:Y:S02]  /*1c10*/  SHF.R.S32.HI R71, RZ, 0x1, R41.reuse ;  /* 0x00000001ff477819 */ /* 0x100fe40000011429 */
[----:B------:R-:W-:Y:S02]  /*1c20*/  SGXT R61, R64, 0x1 ;  /* 0x00000001403d781a */ /* 0x000fe40000000200 */
[----:B------:R-:W-:Y:S02]  /*1c30*/  SGXT R62, R71, 0x1 ;  /* 0x00000001473e781a */ /* 0x000fe40000000200 */
[----:B------:R-:W-:Y:S02]  /*1c40*/  SHF.R.S32.HI R63, RZ, 0x3, R41 ;  /* 0x00000003ff3f7819 */ /* 0x000fe40000011429 */
[----:B------:R-:W-:Y:S02]  /*1c50*/  LOP3.LUT R64, R62, 0x120, RZ, 0xc0, !PT ;  /* 0x000001203e407812 */ /* 0x000fe400078ec0ff */
[----:B------:R-:W-:-:S02]  /*1c60*/  LOP3.LUT R135, R41, 0x3, RZ, 0xc0, !PT ;  /* 0x0000000329877812 */ /* 0x000fc400078ec0ff */
[----:B------:R-:W-:Y:S02]  /*1c70*/  LOP3.LUT R62, R61, 0x90, RZ, 0xc0, !PT ;  /* 0x000000903d3e7812 */ /* 0x000fe400078ec0ff */
[----:B------:R-:W-:Y:S02]  /*1c80*/  SGXT R61, R63, 0x1 ;  /* 0x000000013f3d781a */ /* 0x000fe40000000200 */
[----:B------:R-:W-:Y:S01]  /*1c90*/  LOP3.LUT R69, R41, 0x4, RZ, 0xc0, !PT ;  /* 0x0000000429457812 */ /* 0x000fe200078ec0ff */
[----:B------:R-:W-:Y:S01]  /*1ca0*/  IMAD R63, R135, 0x20, R62 ;  /* 0x00000020873f7824 */ /* 0x000fe200078e023e */
[C---:B------:R-:W-:Y:S01]  /*1cb0*/  LOP3.LUT R60, R41.reuse, 0x8, RZ, 0xc0, !PT ;  /* 0x00000008293c7812 */ /* 0x040fe200078ec0ff */
[C---:B------:R-:W-:Y:S01]  /*1cc0*/  IMAD.SHL.U32 R62, R41.reuse, 0x10, RZ ;  /* 0x00000010293e7824 */ /* 0x040fe200078e00ff */
[----:B------:R-:W-:Y:S02]  /*1cd0*/  LOP3.LUT R64, R64, 0x30, R41, 0x78, !PT ;  /* 0x0000003040407812 */ /* 0x000fe400078e7829 */
[----:B------:R-:W-:Y:S01]  /*1ce0*/  LOP3.LUT R41, R41, 0x7f, RZ, 0xc0, !PT ;  /* 0x0000007f29297812 */ /* 0x000fe200078ec0ff */
[----:B------:R-:W-:Y:S03]  /*1cf0*/  BAR.SYNC.DEFER_BLOCKING 0x0 ;  /* 0x0000000000007b1d */ /* 0x000fe60000010000 */
[----:B------:R-:W-:Y:S01]  /*1d00*/  LOP3.LUT R133, R41, 0x10, RZ, 0x3c, !PT ;  /* 0x0000001029857812 */ /* 0x000fe200078e3cff */
[----:B------:R-:W-:Y:S01]  /*1d10*/  IMAD.SHL.U32 R60, R60, 0x2, RZ ;  /* 0x000000023c3c7824 */ /* 0x000fe200078e00ff */
[----:B------:R-:W-:Y:S01]  /*1d20*/  LOP3.LUT R61, R64, 0x90, R61, 0x78, !PT ;  /* 0x00000090403d7812 */ /* 0x000fe200078e783d */
[----:B------:R-:W-:Y:S01]  /*1d30*/  IMAD R134, R69, 0x80, R134 ;  /* 0x0000008045867824 */ /* 0x000fe200078e0286 */
[----:B------:R-:W-:-:S02]  /*1d40*/  LOP3.LUT R62, R62, 0x100, RZ, 0xc0, !PT ;  /* 0x000001003e3e7812 */ /* 0x000fc400078ec0ff */
[----:B------:R-:W-:Y:S01]  /*1d50*/  LOP3.LUT R63, R63, R60, RZ, 0x3c, !PT ;  /* 0x0000003c3f3f7212 */ /* 0x000fe200078e3cff */
[----:B------:R-:W-:-:S03]  /*1d60*/  IMAD.IADD R87, R61, 0x1, R134 ;  /* 0x000000013d577824 */ /* 0x000fc600078e0286 */
[----:B------:R-:W-:Y:S01]  /*1d70*/  IADD3 R134, PT, PT, R63, UR6, R62 ;  /* 0x000000063f867c10 */ /* 0x000fe2000fffe03e */
[----:B-----5:R-:W-:Y:S04]  /*1d80*/  STS.U8 [R41+UR6], R68 ;  /* 0x0000004429007988 */ /* 0x020fe80008000006 */
[----:B--2---:R-:W-:Y:S04]  /*1d90*/  STS.U8 [R41+UR6+0x100], R72 ;  /* 0x0001004829007988 */ /* 0x004fe80008000006 */
[----:B---3--:R-:W-:Y:S04]  /*1da0*/  STS.U8 [R41+UR6+0x200], R76 ;  /* 0x0002004c29007988 */ /* 0x008fe80008000006 */
[----:B----4-:R-:W-:Y:S04]  /*1db0*/  STS.U8 [R41+UR6+0x300], R80 ;  /* 0x0003005029007988 */ /* 0x010fe80008000006 */
[----:B------:R-:W-:Y:S04]  /*1dc0*/  STS.U8 [R41+UR6+0x400], R84 ;  /* 0x0004005429007988 */ /* 0x000fe80008000006 */
        /* <DEDUP_REMOVED lines=26> */
[----:B------:R-:W-:Y:S01]  /*1f70*/  STS.U8 [R133+UR6+0xf80], R138 ;  /* 0x000f808a85007988 */ /* 0x000fe20008000006 */
[----:B------:R-:W-:Y:S06]  /*1f80*/  BAR.SYNC.DEFER_BLOCKING 0x0 ;  /* 0x0000000000007b1d */ /* 0x000fec0000010000 */
[----:B------:R-:W0:Y:S04]  /*1f90*/  LDSM.16.M88.4 R60, [R134] ;  /* 0x00000000863c783b */ /* 0x000e280000000200 */
[----:B------:R-:W1:Y:S04]  /*1fa0*/  LDSM.16.MT88.4 R64, [R87+0x1000] ;  /* 0x001000005740783b */ /* 0x000e680000004200 */
[----:B------:R-:W2:Y:S04]  /*1fb0*/  LDSM.16.MT88.4 R68, [R87+0x1400] ;  /* 0x001400005744783b */ /* 0x000ea80000004200 */
[----:B------:R-:W3:Y:S04]  /*1fc0*/  LDSM.16.M88.4 R72, [R134+0x200] ;  /* 0x000200008648783b */ /* 0x000ee80000000200 */
[----:B------:R-:W4:Y:S01]  /*1fd0*/  LDSM.16.M88.4 R76, [R134+0x400] ;  /* 0x00040000864c783b */ /* 0x000f220000000200 */
[----:B0-----:R-:W-:-:S02]  /*1fe0*/  F2FP.F16.E4M3.UNPACK_B R84, R60 ;  /* 0x0000003cff54723e */ /* 0x001fc400020006ff */
[----:B------:R-:W-:Y:S01]  /*1ff0*/  F2FP.F16.E4M3.UNPACK_B R85, R61 ;  /* 0x0000003dff55723e */ /* 0x000fe200020006ff */
[----:B-1----:R-:W-:Y:S02]  /*2000*/  IMAD.MOV.U32 R80, RZ, RZ, R64 ;  /* 0x000000ffff507224 */ /* 0x002fe400078e0040 */
[----:B------:R-:W-:Y:S02]  /*2010*/  IMAD.MOV.U32 R81, RZ, RZ, R66 ;  /* 0x000000ffff517224 */ /* 0x000fe400078e0042 */
[----:B--2---:R-:W-:Y:S02]  /*2020*/  IMAD.MOV.U32 R82, RZ, RZ, R68 ;  /* 0x000000ffff527224 */ /* 0x004fe400078e0044 */
[----:B------:R-:W-:Y:S01]  /*2030*/  IMAD.MOV.U32 R83, RZ, RZ, R70 ;  /* 0x000000ffff537224 */ /* 0x000fe200078e0046 */
[----:B------:R-:W-:Y:S01]  /*2040*/  F2FP.F16.E4M3.UNPACK_B R88, R62 ;  /* 0x0000003eff58723e */ /* 0x000fe200020006ff */
[----:B------:R-:W-:Y:S01]  /*2050*/  IMAD.MOV.U32 R86, RZ, RZ, R68 ;  /* 0x000000ffff567224 */ /* 0x000fe200078e0044 */
[----:B------:R-:W-:Y:S01]  /*2060*/  F2FP.F16.E4M3.UNPACK_B R89, R63 ;  /* 0x0000003fff59723e */ /* 0x000fe200020006ff */
[----:B------:R-:W-:-:S03]  /*2070*/  IMAD.MOV.U32 R87, RZ, RZ, R70 ;  /* 0x000000ffff577224 */ /* 0x000fc600078e0046 */
[----:B------:R-:W-:Y:S01]  /*2080*/  HMMA.16816.F32 R80, R80, R84, RZ ;  /* 0x000000545050723c */ /* 0x000fe200000018ff */
[----:B------:R-:W-:Y:S02]  /*2090*/  IMAD.MOV.U32 R84, RZ, RZ, R64 ;  /* 0x000000ffff547224 */ /* 0x000fe400078e0040 */
[----:B------:R-:W-:Y:S01]  /*20a0*/  IMAD.MOV.U32 R85, RZ, RZ, R66 ;  /* 0x000000ffff557224 */ /* 0x000fe200078e0042 */
[----:B---3--:R-:W-:Y:S01]  /*20b0*/  F2FP.F16.E4M3.UNPACK_B R92, R72 ;  /* 0x00000048ff5c723e */ /* 0x008fe200020006ff */
[----:B------:R-:W-:Y:S01]  /*20c0*/  IMAD.MOV.U32 R90, RZ, RZ, R68 ;  /* 0x000000ffff5a7224 */ /* 0x000fe200078e0044 */
[----:B------:R-:W-:Y:S01]  /*20d0*/  F2FP.F16.E4M3.UNPACK_B R93, R73 ;  /* 0x00000049ff5d723e */ /* 0x000fe200020006ff */
[----:B------:R-:W-:-:S03]  /*20e0*/  IMAD.MOV.U32 R91, RZ, RZ, R70 ;  /* 0x000000ffff5b7224 */ /* 0x000fc600078e0046 */
[----:B------:R-:W-:Y:S01]  /*20f0*/  HMMA.16816.F32 R84, R84, R88, RZ ;  /* 0x000000585454723c */ /* 0x000fe200000018ff */
[----:B------:R-:W-:Y:S02]  /*2100*/  IMAD.MOV.U32 R88, RZ, RZ, R64 ;  /* 0x000000ffff587224 */ /* 0x000fe400078e0040 */
[----:B------:R-:W-:Y:S01]  /*2110*/  IMAD.MOV.U32 R89, RZ, RZ, R66 ;  /* 0x000000ffff597224 */ /* 0x000fe200078e0042 */
[----:B------:R-:W-:Y:S01]  /*2120*/  F2FP.F16.E4M3.UNPACK_B R100, R74 ;  /* 0x0000004aff64723e */ /* 0x000fe200020006ff */
[----:B------:R-:W-:Y:S01]  /*2130*/  IMAD.MOV.U32 R96, RZ, RZ, R64 ;  /* 0x000000ffff607224 */ /* 0x000fe200078e0040 */
[----:B------:R-:W-:Y:S01]  /*2140*/  F2FP.F16.E4M3.UNPACK_B R101, R75 ;  /* 0x0000004bff65723e */ /* 0x000fe200020006ff */
[----:B------:R-:W-:Y:S02]  /*2150*/  IMAD.MOV.U32 R97, RZ, RZ, R66 ;  /* 0x000000ffff617224 */ /* 0x000fe400078e0042 */
[----:B------:R-:W-:Y:S01]  /*2160*/  IMAD.MOV.U32 R98, RZ, RZ, R68 ;  /* 0x000000ffff627224 */ /* 0x000fe200078e0044 */
[----:B------:R-:W-:Y:S01]  /*2170*/  HMMA.16816.F32 R88, R88, R92, RZ ;  /* 0x0000005c5858723c */ /* 0x000fe200000018ff */
[----:B------:R-:W0:Y:S01]  /*2180*/  LDSM.16.M88.4 R92, [R134+0x600] ;  /* 0x00060000865c783b */ /* 0x000e220000000200 */
[----:B------:R-:W-:Y:S01]  /*2190*/  IMAD.MOV.U32 R99, RZ, RZ, R70 ;  /* 0x000000ffff637224 */ /* 0x000fe200078e0046 */
[----:B----4-:R-:W-:Y:S01]  /*21a0*/  F2FP.F16.E4M3.UNPACK_B R104, R76 ;  /* 0x0000004cff68723e */ /* 0x010fe200020006ff */
[----:B------:R-:W-:Y:S01]  /*21b0*/  IMAD.MOV.U32 R102, RZ, RZ, R68 ;  /* 0x000000ffff667224 */ /* 0x000fe200078e0044 */
[----:B------:R-:W-:Y:S01]  /*21c0*/  F2FP.F16.E4M3.UNPACK_B R105, R77 ;  /* 0x0000004dff69723e */ /* 0x000fe200020006ff */
[----:B------:R-:W-:-:S03]  /*21d0*/  IMAD.MOV.U32 R103, RZ, RZ, R70 ;  /* 0x000000ffff677224 */ /* 0x000fc600078e0046 */
[----:B------:R-:W-:Y:S01]  /*21e0*/  HMMA.16816.F32 R96, R96, R100, RZ ;  /* 0x000000646060723c */ /* 0x000fe200000018ff */
[----:B------:R-:W-:Y:S02]  /*21f0*/  IMAD.MOV.U32 R100, RZ, RZ, R64 ;  /* 0x000000ffff647224 */ /* 0x000fe400078e0040 */
[----:B------:R-:W-:-:S07]  /*2200*/  IMAD.MOV.U32 R101, RZ, RZ, R66 ;  /* 0x000000ffff657224 */ /* 0x000fce00078e0042 */
[----:B------:R-:W-:Y:S01]  /*2210*/  HMMA.16816.F32 R100, R100, R104, RZ ;  /* 0x000000686464723c */ /* 0x000fe200000018ff */
[----:B------:R-:W1:Y:S01]  /*2220*/  LDSM.16.M88.4 R104, [R134+0x800] ;  /* 0x000800008668783b */ /* 0x000e620000000200 */
[----:B------:R-:W-:Y:S01]  /*2230*/  F2FP.F16.E4M3.UNPACK_B R112, R78 ;  /* 0x0000004eff70723e */ /* 0x000fe200020006ff */
[----:B------:R-:W-:Y:S01]  /*2240*/  IMAD.MOV.U32 R108, RZ, RZ, R64 ;  /* 0x000000ffff6c7224 */ /* 0x000fe200078e0040 */
[----:B------:R-:W-:Y:S01]  /*2250*/  F2FP.F16.E4M3.UNPACK_B R113, R79 ;  /* 0x0000004fff71723e */ /* 0x000fe200020006ff */
[----:B------:R-:W-:Y:S02]  /*2260*/  IMAD.MOV.U32 R109, RZ, RZ, R66 ;  /* 0x000000ffff6d7224 */ /* 0x000fe400078e0042 */
[----:B------:R-:W-:Y:S02]  /*2270*/  IMAD.MOV.U32 R110, RZ, RZ, R68 ;  /* 0x000000ffff6e7224 */ /* 0x000fe400078e0044 */
[----:B------:R-:W-:Y:S02]  /*2280*/  IMAD.MOV.U32 R111, RZ, RZ, R70 ;  /* 0x000000ffff6f7224 */ /* 0x000fe400078e0046 */
[----:B------:R-:W-:-:S02]  /*2290*/  IMAD.MOV.U32 R114, RZ, RZ, R68 ;  /* 0x000000ffff727224 */ /* 0x000fc400078e0044 */
[----:B------:R-:W-:-:S03]  /*22a0*/  IMAD.MOV.U32 R115, RZ, RZ, R70 ;  /* 0x000000ffff737224 */ /* 0x000fc600078e0046 */
[----:B------:R-:W-:Y:S01]  /*22b0*/  HMMA.16816.F32 R108, R108, R112, RZ ;  /* 0x000000706c6c723c */ /* 0x000fe200000018ff */
[----:B------:R-:W-:Y:S02]  /*22c0*/  IMAD.MOV.U32 R112, RZ, RZ, R64 ;  /* 0x000000ffff707224 */ /* 0x000fe400078e0040 */
[----:B------:R-:W-:Y:S01]  /*22d0*/  IMAD.MOV.U32 R113, RZ, RZ, R66 ;  /* 0x000000ffff717224 */ /* 0x000fe200078e0042 */
[----:B0-----:R-:W-:Y:S02]  /*22e0*/  F2FP.F16.E4M3.UNPACK_B R116, R92 ;  /* 0x0000005cff74723e */ /* 0x001fe400020006ff */
[----:B------:R-:W-:Y:S01]  /*22f0*/  F2FP.F16.E4M3.UNPACK_B R117, R93 ;  /* 0x0000005dff75723e */ /* 0x000fe200020006ff */
[----:B------:R-:W-:Y:S01]  /*2300*/  IMAD.MOV.U32 R118, RZ, RZ, R68 ;  /* 0x000000ffff767224 */ /* 0x000fe200078e0044 */
[----:B------:R-:W-:Y:S01]  /*2310*/  F2FP.F16.E4M3.UNPACK_B R120, R94 ;  /* 0x0000005eff78723e */ /* 0x000fe200020006ff */
[----:B------:R-:W-:Y:S01]  /*2320*/  IMAD.MOV.U32 R119, RZ, RZ, R70 ;  /* 0x000000ffff777224 */ /* 0x000fe200078e0046 */
[----:B------:R-:W-:-:S03]  /*2330*/  F2FP.F16.E4M3.UNPACK_B R121, R95 ;  /* 0x0000005fff79723e */ /* 0x000fc600020006ff */
[----:B------:R-:W-:Y:S01]  /*2340*/  HMMA.16816.F32 R112, R112, R116, RZ ;  /* 0x000000747070723c */ /* 0x000fe200000018ff */
[----:B------:R-:W-:Y:S02]  /*2350*/  IMAD.MOV.U32 R116, RZ, RZ, R64 ;  /* 0x000000ffff747224 */ /* 0x000fe400078e0040 */
[----:B------:R-:W-:Y:S01]  /*2360*/  IMAD.MOV.U32 R117, RZ, RZ, R66 ;  /* 0x000000ffff757224 */ /* 0x000fe200078e0042 */
[----:B------:R-:W-:Y:S02]  /*2370*/  USHF.R.S32.HI UR8, URZ, 0x1f, UR4 ;  /* 0x0000001fff087899 */ /* 0x000fe40008011404 */
[----:B------:R-:W-:Y:S01]  /*2380*/  IADD3 R124, P2, PT, R5, UR4, RZ ;  /* 0x00000004057c7c10 */ /* 0x000fe2000ff5e0ff */
[----:B------:R-:W-:Y:S02]  /*2390*/  IMAD.MOV.U32 R122, RZ, RZ, R68 ;  /* 0x000000ffff7a7224 */ /* 0x000fe400078e0044 */
[----:B------:R-:W-:Y:S01]  /*23a0*/  IMAD.MOV.U32 R123, RZ, RZ, R70 ;  /* 0x000000ffff7b7224 */ /* 0x000fe200078e0046 */
[----:B------:R-:W-:Y:S01]  /*23b0*/  HMMA.16816.F32 R116, R116, R120, RZ ;  /* 0x000000787474723c */ /* 0x000fe200000018ff */
[----:B-1----:R-:W-:Y:S01]  /*23c0*/  F2FP.F16.E4M3.UNPACK_B R126, R104 ;  /* 0x00000068ff7e723e */ /* 0x002fe200020006ff */
[----:B------:R-:W-:Y:S01]  /*23d0*/  IMAD.MOV.U32 R120, RZ, RZ, R64 ;  /* 0x000000ffff787224 */ /* 0x000fe200078e0040 */
[----:B------:R-:W-:Y:S01]  /*23e0*/  F2FP.F16.E4M3.UNPACK_B R127, R105 ;  /* 0x00000069ff7f723e */ /* 0x000fe200020006ff */
[----:B------:R-:W-:Y:S01]  /*23f0*/  IMAD.MOV.U32 R121, RZ, RZ, R66 ;  /* 0x000000ffff797224 */ /* 0x000fe200078e0042 */
[----:B------:R-:W-:-:S02]  /*2400*/  IADD3.X R125, PT, PT, R38, UR8, RZ, P2, !PT ;  /* 0x00000008267d7c10 */ /* 0x000fc400097fe4ff */
[----:B------:R-:W-:Y:S02]  /*2410*/  IADD3 R140, P2, PT, R214, UR4, RZ ;  /* 0x00000004d68c7c10 */ /* 0x000fe4000ff5e0ff */
[----:B------:R-:W-:Y:S01]  /*2420*/  F2FP.F16.E4M3.UNPACK_B R60, R60.H1 ;  /* 0x0000003cff3c723e */ /* 0x000fe200030006ff */
[----:B------:R0:W2:Y:S01]  /*2430*/  LDG.E.U8 R161, desc[UR10][R124.64] ;  /* 0x0000000a7ca17981 */ /* 0x0000a2000c1e1100 */
[----:B------:R-:W-:Y:S01]  /*2440*/  HMMA.16816.F32 R120, R120, R126, RZ ;  /* 0x0000007e7878723c */ /* 0x000fe200000018ff */
[----:B------:R-:W-:Y:S01]  /*2450*/  F2FP.F16.E4M3.UNPACK_B R61, R61.H1 ;  /* 0x0000003dff3d723e */ /* 0x000fe200030006ff */
[----:B------:R-:W-:Y:S02]  /*2460*/  IMAD.MOV.U32 R126, RZ, RZ, R69 ;  /* 0x000000ffff7e7224 */ /* 0x000fe400078e0045 */
[----:B------:R-:W-:Y:S01]  /*2470*/  IMAD.MOV.U32 R127, RZ, RZ, R71 ;  /* 0x000000ffff7f7224 */ /* 0x000fe200078e0047 */
[----:B------:R-:W-:Y:S01]  /*2480*/  IADD3.X R141, PT, PT, R213, UR8, RZ, P2, !PT ;  /* 0x00000008d58d7c10 */ /* 0x000fe200097fe4ff */
[----:B0-----:R-:W-:-:S02]  /*2490*/  IMAD.MOV.U32 R124, RZ, RZ, R65 ;  /* 0x000000ffff7c7224 */ /* 0x001fc400078e0041 */
[----:B------:R-:W-:Y:S01]  /*24a0*/  IMAD.MOV.U32 R125, RZ, RZ, R67 ;  /* 0x000000ffff7d7224 */ /* 0x000fe200078e0043 */
[----:B------:R-:W-:Y:S01]  /*24b0*/  IADD3 R166, P2, PT, R216, UR4, RZ ;  /* 0x00000004d8a67c10 */ /* 0x000fe2000ff5e0ff */
[----:B------:R-:W3:Y:S01]  /*24c0*/  LDG.E.U8 R163, desc[UR10][R140.64] ;  /* 0x0000000a8ca37981 */ /* 0x000ee2000c1e1100 */
[----:B------:R-:W-:Y:S01]  /*24d0*/  F2FP.F16.E4M3.UNPACK_B R138, R62.H1 ;  /* 0x0000003eff8a723e */ /* 0x000fe200030006ff */
[----:B------:R-:W-:Y:S01]  /*24e0*/  IMAD.MOV.U32 R62, RZ, RZ, R69 ;  /* 0x000000ffff3e7224 */ /* 0x000fe200078e0045 */
[----:B------:R-:W-:Y:S01]  /*24f0*/  F2FP.F16.E4M3.UNPACK_B R139, R63.H1 ;  /* 0x0000003fff8b723e */ /* 0x000fe200030006ff */
[----:B------:R-:W-:Y:S01]  /*2500*/  IMAD.MOV.U32 R63, RZ, RZ, R71 ;  /* 0x000000ffff3f7224 */ /* 0x000fe200078e0047 */
[----:B------:R-:W-:Y:S01]  /*2510*/  HMMA.16816.F32 R80, R124, R60, R80 ;  /* 0x0000003c7c50723c */ /* 0x000fe20000001850 */
[----:B------:R-:W-:Y:S01]  /*2520*/  IMAD.MOV.U32 R60, RZ, RZ, R65 ;  /* 0x000000ffff3c7224 */ /* 0x000fe200078e0041 */
[----:B------:R-:W-:Y:S01]  /*2530*/  F2FP.F16.E4M3.UNPACK_B R124, R72.H1 ;  /* 0x00000048ff7c723e */ /* 0x000fe200030006ff */
[----:B------:R-:W-:Y:S01]  /*2540*/  IMAD.MOV.U32 R61, RZ, RZ, R67 ;  /* 0x000000ffff3d7224 */ /* 0x000fe200078e0043 */
[----:B------:R-:W-:-:S02]  /*2550*/  F2FP.F16.E4M3.UNPACK_B R125, R73.H1 ;  /* 0x00000049ff7d723e */ /* 0x000fc400030006ff */
[----:B------:R-:W-:Y:S02]  /*2560*/  IADD3 R136, P3, PT, R200, UR4, RZ ;  /* 0x00000004c8887c10 */ /* 0x000fe4000ff7e0ff */
[----:B------:R-:W-:Y:S02]  /*2570*/  IADD3.X R167, PT, PT, R215, UR8, RZ, P2, !PT ;  /* 0x00000008d7a77c10 */ /* 0x000fe400097fe4ff */
[----:B------:R-:W-:Y:S02]  /*2580*/  IADD3 R72, P2, PT, R248, UR4, RZ ;  /* 0x00000004f8487c10 */ /* 0x000fe4000ff5e0ff */
[----:B------:R-:W-:Y:S02]  /*2590*/  F2FP.F16.E4M3.UNPACK_B R74, R74.H1 ;  /* 0x0000004aff4a723e */ /* 0x000fe400030006ff */
[----:B------:R-:W-:Y:S01]  /*25a0*/  F2FP.F16.E4M3.UNPACK_B R75, R75.H1 ;  /* 0x0000004bff4b723e */ /* 0x000fe200030006ff */
[----:B------:R-:W-:Y:S01]  /*25b0*/  HMMA.16816.F32 R88, R60, R124, R88 ;  /* 0x0000007c3c58723c */ /* 0x000fe20000001858 */
[----:B------:R-:W-:Y:S01]  /*25c0*/  IADD3.X R137, PT, PT, R199, UR8, RZ, P3, !PT ;  /* 0x00000008c7897c10 */ /* 0x000fe20009ffe4ff */
[----:B------:R-:W4:Y:S01]  /*25d0*/  LDG.E.U8 R166, desc[UR10][R166.64] ;  /* 0x0000000aa6a67981 */ /* 0x000f22000c1e1100 */
[----:B------:R-:W-:-:S02]  /*25e0*/  IADD3 R142, P3, PT, R230, UR4, RZ ;  /* 0x00000004e68e7c10 */ /* 0x000fc4000ff7e0ff */
[----:B------:R-:W-:Y:S01]  /*25f0*/  IADD3.X R73, PT, PT, R247, UR8, RZ, P2, !PT ;  /* 0x00000008f7497c10 */ /* 0x000fe200097fe4ff */
[----:B------:R0:W5:Y:S01]  /*2600*/  LDG.E.U8 R160, desc[UR10][R136.64] ;  /* 0x0000000a88a07981 */ /* 0x000162000c1e1100 */
[----:B------:R-:W-:Y:S01]  /*2610*/  LEA R124, R135, UR5, 0x1 ;  /* 0x00000005877c7c11 */ /* 0x000fe2000f8e08ff */
[----:B------:R-:W-:Y:S01]  /*2620*/  HMMA.16816.F32 R96, R60, R74, R96 ;  /* 0x0000004a3c60723c */ /* 0x000fe20000001860 */
[----:B------:R-:W-:Y:S01]  /*2630*/  IADD3.X R143, PT, PT, R229, UR8, RZ, P3, !PT ;  /* 0x00000008e58f7c10 */ /* 0x000fe20009ffe4ff */
[----:B------:R1:W2:Y:S01]  /*2640*/  LDG.E.U8 R169, desc[UR10][R72.64] ;  /* 0x0000000a48a97981 */ /* 0x0002a2000c1e1100 */
[----:B------:R-:W-:Y:S02]  /*2650*/  IADD3 R170, P3, PT, R232, UR4, RZ ;  /* 0x00000004e8aa7c10 */ /* 0x000fe4000ff7e0ff */
[----:B------:R-:W-:Y:S01]  /*2660*/  LOP3.LUT R74, R124, 0x68, RZ, 0xfc, !PT ;  /* 0x000000687c4a7812 */ /* 0x000fe200078efcff */
[----:B------:R-:W2:Y:S01]  /*2670*/  LDG.E.U8 R165, desc[UR10][R142.64] ;  /* 0x0000000a8ea57981 */ /* 0x000ea2000c1e1100 */
[----:B0-----:R-:W-:-:S02]  /*2680*/  IADD3 R136, P4, PT, R246, UR4, RZ ;  /* 0x00000004f6887c10 */ /* 0x001fc4000ff9e0ff */
[----:B------:R-:W-:Y:S02]  /*2690*/  F2FP.F16.E4M3.UNPACK_B R78, R78.H1 ;  /* 0x0000004eff4e723e */ /* 0x000fe400030006ff */
[----:B-1----:R-:W-:Y:S02]  /*26a0*/  IADD3 R72, P5, PT, R202, UR4, RZ ;  /* 0x00000004ca487c10 */ /* 0x002fe4000ffbe0ff */
[----:B------:R-:W-:Y:S02]  /*26b0*/  F2FP.F16.E4M3.UNPACK_B R79, R79.H1 ;  /* 0x0000004fff4f723e */ /* 0x000fe400030006ff */
[----:B------:R-:W-:Y:S02]  /*26c0*/  IADD3.X R137, PT, PT, R245, UR8, RZ, P4, !PT ;  /* 0x00000008f5897c10 */ /* 0x000fe4000a7fe4ff */
[----:B------:R-:W-:Y:S02]  /*26d0*/  IADD3.X R171, PT, PT, R231, UR8, RZ, P3, !PT ;  /* 0x00000008e7ab7c10 */ /* 0x000fe40009ffe4ff */
[----:B------:R-:W-:-:S02]  /*26e0*/  ISETP.GE.AND P4, PT, R39, R74, PT ;  /* 0x0000004a2700720c */ /* 0x000fc40003f86270 */
[----:B------:R-:W-:Y:S01]  /*26f0*/  IADD3.X R73, PT, PT, R201, UR8, RZ, P5, !PT ;  /* 0x00000008c9497c10 */ /* 0x000fe2000affe4ff */
[----:B------:R-:W2:Y:S01]  /*2700*/  LDG.E.U8 R170, desc[UR10][R170.64] ;  /* 0x0000000aaaaa7981 */ /* 0x000ea2000c1e1100 */
[----:B------:R-:W-:Y:S02]  /*2710*/  ISETP.GE.AND P3, PT, R4, R74, PT ;  /* 0x0000004a0400720c */ /* 0x000fe40003f66270 */
[----:B------:R-:W-:Y:S01]  /*2720*/  IADD3 R74, P5, PT, R218, UR4, RZ ;  /* 0x00000004da4a7c10 */ /* 0x000fe2000ffbe0ff */
[----:B------:R-:W-:Y:S01]  /*2730*/  HMMA.16816.F32 R108, R60, R78, R108 ;  /* 0x0000004e3c6c723c */ /* 0x000fe2000000186c */
[----:B------:R-:W-:Y:S01]  /*2740*/  SEL R79, RZ, 0x1fffe, P4 ;  /* 0x0001fffeff4f7807 */ /* 0x000fe20002000000 */
[----:B------:R-:W2:Y:S01]  /*2750*/  LDG.E.U8 R164, desc[UR10][R136.64] ;  /* 0x0000000a88a47981 */ /* 0x000ea2000c1e1100 */
[----:B------:R-:W-:-:S03]  /*2760*/  IADD3.X R75, PT, PT, R217, UR8, RZ, P5, !PT ;  /* 0x00000008d94b7c10 */ /* 0x000fc6000affe4ff */
[----:B------:R0:W2:Y:S01]  /*2770*/  LDG.E.U8 R171, desc[UR10][R72.64] ;  /* 0x0000000a48ab7981 */ /* 0x0000a2000c1e1100 */
[----:B------:R-:W-:Y:S02]  /*2780*/  F2FP.F16.E4M3.UNPACK_B R76, R76.H1 ;  /* 0x0000004cff4c723e */ /* 0x000fe400030006ff */
[----:B------:R-:W-:Y:S01]  /*2790*/  F2FP.F16.E4M3.UNPACK_B R77, R77.H1 ;  /* 0x0000004dff4d723e */ /* 0x000fe200030006ff */
[----:B------:R1:W2:Y:S01]  /*27a0*/  LDG.E.U8 R172, desc[UR10][R74.64] ;  /* 0x0000000a4aac7981 */ /* 0x0002a2000c1e1100 */
[----:B0-----:R-:W-:Y:S02]  /*27b0*/  IADD3 R72, P4, PT, R234, UR4, RZ ;  /* 0x00000004ea487c10 */ /* 0x001fe4000ff9e0ff */
[----:B------:R-:W-:Y:S02]  /*27c0*/  LOP3.LUT R125, R124, 0x69, RZ, 0xfc, !PT ;  /* 0x000000697c7d7812 */ /* 0x000fe400078efcff */
[----:B------:R-:W-:Y:S02]  /*27d0*/  IADD3.X R73, PT, PT, R233, UR8, RZ, P4, !PT ;  /* 0x00000008e9497c10 */ /* 0x000fe4000a7fe4ff */
[----:B-1----:R-:W-:-:S02]  /*27e0*/  IADD3 R74, P4, PT, R250, UR4, RZ ;  /* 0x00000004fa4a7c10 */ /* 0x002fc4000ff9e0ff */
[----:B------:R-:W-:Y:S02]  /*27f0*/  F2FP.F16.E4M3.UNPACK_B R92, R92.H1 ;  /* 0x0000005cff5c723e */ /* 0x000fe400030006ff */
[----:B------:R-:W-:Y:S01]  /*2800*/  F2FP.F16.E4M3.UNPACK_B R93, R93.H1 ;  /* 0x0000005dff5d723e */ /* 0x000fe200030006ff */
[C---:B------:R-:W-:Y:S01]  /*2810*/  HMMA.16816.F32 R100, R60.reuse, R76, R100 ;  /* 0x0000004c3c64723c */ /* 0x040fe20000001864 */
[----:B------:R-:W-:Y:S02]  /*2820*/  IADD3.X R75, PT, PT, R249, UR8, RZ, P4, !PT ;  /* 0x00000008f94b7c10 */ /* 0x000fe4000a7fe4ff */
[-C--:B------:R-:W-:Y:S02]  /*2830*/  ISETP.GE.AND P2, PT, R39, R125.reuse, PT ;  /* 0x0000007d2700720c */ /* 0x080fe40003f46270 */
[----:B------:R-:W-:Y:S02]  /*2840*/  LOP3.LUT R77, R124, 0x61, RZ, 0xfc, !PT ;  /* 0x000000617c4d7812 */ /* 0x000fe400078efcff */
[----:B------:R-:W-:Y:S01]  /*2850*/  ISETP.GE.AND P6, PT, R4, R125, PT ;  /* 0x0000007d0400720c */ /* 0x000fe20003fc6270 */
[----:B------:R-:W-:Y:S01]  /*2860*/  HMMA.16816.F32 R112, R60, R92, R112 ;  /* 0x0000005c3c70723c */ /* 0x000fe20000001870 */
[----:B------:R-:W-:Y:S01]  /*2870*/  LOP3.LUT R125, R124, 0x60, RZ, 0xfc, !PT ;  /* 0x000000607c7d7812 */ /* 0x000fe200078efcff */
[----:B------:R-:W2:Y:S01]  /*2880*/  LDG.E.U8 R93, desc[UR10][R72.64] ;  /* 0x0000000a485d7981 */ /* 0x000ea2000c1e1100 */
[----:B------:R-:W-:-:S02]  /*2890*/  SEL R76, RZ, 0x1, P2 ;  /* 0x00000001ff4c7807 */ /* 0x000fc40001000000 */
[CC--:B------:R-:W-:Y:S01]  /*28a0*/  ISETP.GE.AND P2, PT, R39.reuse, R77.reuse, PT ;  /* 0x0000004d2700720c */ /* 0x0c0fe20003f46270 */
[----:B------:R0:W2:Y:S01]  /*28b0*/  LDG.E.U8 R92, desc[UR10][R74.64] ;  /* 0x0000000a4a5c7981 */ /* 0x0000a2000c1e1100 */
[C---:B------:R-:W-:Y:S02]  /*28c0*/  ISETP.GE.AND P5, PT, R4.reuse, R77, PT ;  /* 0x0000004d0400720c */ /* 0x040fe40003fa6270 */
[----:B------:R-:W-:Y:S02]  /*28d0*/  SEL R77, RZ, 0x4, P6 ;  /* 0x00000004ff4d7807 */ /* 0x000fe40003000000 */
[----:B------:R-:W-:Y:S02]  /*28e0*/  SEL R78, RZ, 0x7fff8, P3 ;  /* 0x0007fff8ff4e7807 */ /* 0x000fe40001800000 */
[-C--:B------:R-:W-:Y:S02]  /*28f0*/  ISETP.GE.AND P6, PT, R39, R125.reuse, PT ;  /* 0x0000007d2700720c */ /* 0x080fe40003fc6270 */
[----:B------:R-:W-:-:S02]  /*2900*/  ISETP.GE.AND P3, PT, R4, R125, PT ;  /* 0x0000007d0400720c */ /* 0x000fc40003f66270 */
[----:B------:R-:W-:Y:S02]  /*2910*/  LOP3.LUT R125, R124, 0x79, RZ, 0xfc, !PT ;  /* 0x000000797c7d7812 */ /* 0x000fe400078efcff */
[----:B------:R-:W-:Y:S02]  /*2920*/  F2FP.F16.E4M3.UNPACK_B R94, R94.H1 ;  /* 0x0000005eff5e723e */ /* 0x000fe400030006ff */
[----:B------:R-:W-:Y:S02]  /*2930*/  F2FP.F16.E4M3.UNPACK_B R95, R95.H1 ;  /* 0x0000005fff5f723e */ /* 0x000fe400030006ff */
[----:B------:R-:W-:Y:S02]  /*2940*/  SEL R126, RZ, 0x1, P2 ;  /* 0x00000001ff7e7807 */ /* 0x000fe40001000000 */
[-C--:B------:R-:W-:Y:S02]  /*2950*/  ISETP.GE.AND P4, PT, R4, R125.reuse, PT ;  /* 0x0000007d0400720c */ /* 0x080fe40003f86270 */
[----:B------:R-:W-:-:S02]  /*2960*/  ISETP.GE.AND P2, PT, R39, R125, PT ;  /* 0x0000007d2700720c */ /* 0x000fc40003f46270 */
[C---:B------:R-:W-:Y:S01]  /*2970*/  LOP3.LUT R125, R124.reuse, 0x78, RZ, 0xfc, !PT ;  /* 0x000000787c7d7812 */ /* 0x040fe200078efcff */
[----:B------:R-:W-:Y:S01]  /*2980*/  HMMA.16816.F32 R116, R60, R94, R116 ;  /* 0x0000005e3c74723c */ /* 0x000fe20000001874 */
[----:B------:R-:W-:Y:S02]  /*2990*/  F2FP.F16.E4M3.UNPACK_B R104, R104.H1 ;  /* 0x00000068ff68723e */ /* 0x000fe400030006ff */
[----:B------:R-:W-:Y:S02]  /*29a0*/  F2FP.F16.E4M3.UNPACK_B R105, R105.H1 ;  /* 0x00000069ff69723e */ /* 0x000fe400030006ff */
[----:B------:R-:W-:Y:S02]  /*29b0*/  SEL R127, RZ, 0x1fffe, P6 ;  /* 0x0001fffeff7f7807 */ /* 0x000fe40003000000 */
[----:B------:R-:W-:Y:S02]  /*29c0*/  LOP3.LUT R94, R124, 0x71, RZ, 0xfc, !PT ;  /* 0x000000717c5e7812 */ /* 0x000fe400078efcff */
[----:B------:R-:W-:-:S02]  /*29d0*/  ISETP.GE.AND P6, PT, R4, R125, PT ;  /* 0x0000007d0400720c */ /* 0x000fc40003fc6270 */
[----:B0-----:R-:W-:Y:S02]  /*29e0*/  SEL R74, RZ, 0x4, P5 ;  /* 0x00000004ff4a7807 */ /* 0x001fe40002800000 */
[C---:B------:R-:W-:Y:S02]  /*29f0*/  ISETP.GE.AND P5, PT, R39.reuse, R125, PT ;  /* 0x0000007d2700720c */ /* 0x040fe40003fa6270 */
[----:B------:R-:W-:Y:S02]  /*2a00*/  SEL R75, RZ, 0x7fff8, P3 ;  /* 0x0007fff8ff4b7807 */ /* 0x000fe40001800000 */
[----:B------:R-:W-:Y:S01]  /*2a10*/  SEL R72, RZ, 0x4, P4 ;  /* 0x00000004ff487807 */ /* 0x000fe20002000000 */
[----:B------:R-:W-:Y:S01]  /*2a20*/  HMMA.16816.F32 R84, R60, R138, R84 ;  /* 0x0000008a3c54723c */ /* 0x000fe20000001854 */
[-C--:B------:R-:W-:Y:S02]  /*2a30*/  ISETP.GE.AND P3, PT, R39, R94.reuse, PT ;  /* 0x0000005e2700720c */ /* 0x080fe40003f66270 */
[----:B------:R-:W-:-:S02]  /*2a40*/  ISETP.GE.AND P4, PT, R4, R94, PT ;  /* 0x0000005e0400720c */ /* 0x000fc40003f86270 */
[----:B------:R-:W-:Y:S02]  /*2a50*/  SEL R73, RZ, 0x7fff8, P6 ;  /* 0x0007fff8ff497807 */ /* 0x000fe40003000000 */
[----:B------:R-:W-:Y:S01]  /*2a60*/  IADD3 R94, P6, PT, R204, UR4, RZ ;  /* 0x00000004cc5e7c10 */ /* 0x000fe2000ffde0ff */
[----:B------:R-:W-:Y:S01]  /*2a70*/  HMMA.16816.F32 R120, R60, R104, R120 ;  /* 0x000000683c78723c */ /* 0x000fe20000001878 */
[----:B------:R-:W-:Y:S02]  /*2a80*/  LOP3.LUT R61, R124, 0x70, RZ, 0xfc, !PT ;  /* 0x000000707c3d7812 */ /* 0x000fe400078efcff */
[----:B------:R-:W-:Y:S02]  /*2a90*/  SEL R136, RZ, 0x1fffe, P5 ;  /* 0x0001fffeff887807 */ /* 0x000fe40002800000 */
[----:B------:R-:W-:Y:S02]  /*2aa0*/  IADD3 R60, P5, PT, R220, UR4, RZ ;  /* 0x00000004dc3c7c10 */ /* 0x000fe4000ffbe0ff */
[----:B------:R-:W-:-:S02]  /*2ab0*/  IADD3.X R95, PT, PT, R203, UR8, RZ, P6, !PT ;  /* 0x00000008cb5f7c10 */ /* 0x000fc4000b7fe4ff */
[----:B------:R-:W-:Y:S02]  /*2ac0*/  SEL R135, RZ, 0x1, P3 ;  /* 0x00000001ff877807 */ /* 0x000fe40001800000 */
[-C--:B------:R-:W-:Y:S01]  /*2ad0*/  ISETP.GE.AND P6, PT, R39, R61.reuse, PT ;  /* 0x0000003d2700720c */ /* 0x080fe20003fc6270 */
[----:B------:R-:W4:Y:S01]  /*2ae0*/  LDG.E.U8 R94, desc[UR10][R94.64] ;  /* 0x0000000a5e5e7981 */ /* 0x000f22000c1e1100 */
[----:B------:R-:W-:Y:S02]  /*2af0*/  ISETP.GE.AND P3, PT, R4, R61, PT ;  /* 0x0000003d0400720c */ /* 0x000fe40003f66270 */
[----:B------:R-:W-:-:S05]  /*2b00*/  IADD3.X R61, PT, PT, R219, UR8, RZ, P5, !PT ;  /* 0x00000008db3d7c10 */ /* 0x000fca000affe4ff */
[----:B------:R0:W4:Y:S01]  /*2b10*/  LDG.E.U8 R95, desc[UR10][R60.64] ;  /* 0x0000000a3c5f7981 */ /* 0x000122000c1e1100 */
[----:B------:R-:W-:Y:S01]  /*2b20*/  VIADD R62, R124, 0x9 ;  /* 0x000000097c3e7836 */ /* 0x000fe20000000000 */
[----:B------:R-:W-:Y:S01]  /*2b30*/  SEL R104, RZ, 0x4, P4 ;  /* 0x00000004ff687807 */ /* 0x000fe20002000000 */
[----:B------:R-:W-:Y:S01]  /*2b40*/  FMUL R125, R81, UR12 ;  /* 0x0000000c517d7c20 */ /* 0x000fe20008400000 */
[----:B------:R-:W-:Y:S01]  /*2b50*/  ISETP.GT.AND P4, PT, R4, R124, PT ;  /* 0x0000007c0400720c */ /* 0x000fe20003f84270 */
[----:B------:R-:W-:Y:S01]  /*2b60*/  VIADD R63, R124, 0x8 ;  /* 0x000000087c3f7836 */ /* 0x000fe20000000000 */
[----:B------:R-:W-:Y:S02]  /*2b70*/  SEL R138, RZ, 0x1fffe, P6 ;  /* 0x0001fffeff8a7807 */ /* 0x000fe40003000000 */
[-C--:B------:R-:W-:Y:S02]  /*2b80*/  ISETP.GE.AND P6, PT, R4, R62.reuse, PT ;  /* 0x0000003e0400720c */ /* 0x080fe40003fc6270 */
[----:B------:R-:W-:-:S02]  /*2b90*/  ISETP.GE.AND P5, PT, R39, R62, PT ;  /* 0x0000003e2700720c */ /* 0x000fc40003fa6270 */
[----:B------:R-:W-:Y:S02]  /*2ba0*/  FSEL R125, R125, -INF , P4 ;  /* 0xff8000007d7d7808 */ /* 0x000fe40002000000 */
[----:B------:R-:W-:Y:S02]  /*2bb0*/  IADD3 R62, P4, PT, R236, UR4, RZ ;  /* 0x00000004ec3e7c10 */ /* 0x000fe4000ff9e0ff */
[----:B------:R-:W-:Y:S02]  /*2bc0*/  SEL R81, RZ, 0x7fff8, P3 ;  /* 0x0007fff8ff517807 */ /* 0x000fe40001800000 */
[----:B------:R-:W-:Y:S01]  /*2bd0*/  ISETP.GE.AND P3, PT, R4, R63, PT ;  /* 0x0000003f0400720c */ /* 0x000fe20003f66270 */
[----:B------:R-:W-:Y:S01]  /*2be0*/  IMAD.IADD R76, R76, 0x1, R79 ;  /* 0x000000014c4c7824 */ /* 0x000fe200078e024f */
[----:B------:R-:W-:Y:S01]  /*2bf0*/  IADD3.X R63, PT, PT, R235, UR8, RZ, P4, !PT ;  /* 0x00000008eb3f7c10 */ /* 0x000fe2000a7fe4ff */
[----:B------:R-:W-:Y:S01]  /*2c00*/  IMAD.IADD R126, R126, 0x1, R127 ;  /* 0x000000017e7e7824 */ /* 0x000fe200078e027f */
[----:B0-----:R-:W-:-:S02]  /*2c10*/  IADD3 R60, P4, PT, R252, UR4, RZ ;  /* 0x00000004fc3c7c10 */ /* 0x001fc4000ff9e0ff */
[----:B------:R-:W-:Y:S01]  /*2c20*/  SEL R79, RZ, 0x1, P2 ;  /* 0x00000001ff4f7807 */ /* 0x000fe20001000000 */
[----:B------:R-:W-:Y:S01]  /*2c30*/  FMUL R82, R82, UR12 ;  /* 0x0000000c52527c20 */ /* 0x000fe20008400000 */
[----:B------:R-:W-:Y:S01]  /*2c40*/  IADD3.X R61, PT, PT, R251, UR8, RZ, P4, !PT ;  /* 0x00000008fb3d7c10 */ /* 0x000fe2000a7fe4ff */
[----:B------:R-:W-:Y:S01]  /*2c50*/  FMUL R85, R85, UR12 ;  /* 0x0000000c55557c20 */ /* 0x000fe20008400000 */
[----:B------:R-:W-:Y:S01]  /*2c60*/  ISETP.GE.AND P4, PT, R39, R124, PT ;  /* 0x0000007c2700720c */ /* 0x000fe20003f86270 */
[----:B------:R-:W-:Y:S01]  /*2c70*/  IMAD.IADD R79, R79, 0x1, R136 ;  /* 0x000000014f4f7824 */ /* 0x000fe200078e0288 */
[----:B------:R-:W-:Y:S01]  /*2c80*/  LOP3.LUT R76, R76, 0x3, RZ, 0xc0, !PT ;  /* 0x000000034c4c7812 */ /* 0x000fe200078ec0ff */
[----:B------:R-:W-:Y:S01]  /*2c90*/  FMUL R83, R83, UR12 ;  /* 0x0000000c53537c20 */ /* 0x000fe20008400000 */
[----:B------:R-:W-:Y:S01]  /*2ca0*/  LOP3.LUT R105, R126, 0x3, RZ, 0xc0, !PT ;  /* 0x000000037e697812 */ /* 0x000fe200078ec0ff */
[----:B------:R-:W-:Y:S01]  /*2cb0*/  FMUL R84, R84, UR12 ;  /* 0x0000000c54547c20 */ /* 0x000fe20008400000 */
[----:B------:R-:W-:Y:S01]  /*2cc0*/  FSEL R126, R82, -INF , P4 ;  /* 0xff800000527e7808 */ /* 0x000fe20002000000 */
[----:B------:R-:W-:Y:S01]  /*2cd0*/  IMAD.IADD R135, R135, 0x1, R138 ;  /* 0x0000000187877824 */ /* 0x000fe200078e028a */
[----:B------:R-:W-:Y:S01]  /*2ce0*/  IADD3 R78, PT, PT, R76, R78, R77 ;  /* 0x0000004e4c4e7210 */ /* 0x000fe20007ffe04d */
[----:B------:R0:W4:Y:S01]  /*2cf0*/  LDG.E.U8 R167, desc[UR10][R62.64] ;  /* 0x0000000a3ea77981 */ /* 0x000122000c1e1100 */
[----:B------:R-:W-:-:S02]  /*2d00*/  IADD3 R105, PT, PT, R105, R75, R74 ;  /* 0x0000004b69697210 */ /* 0x000fc40007ffe04a */
[----:B------:R-:W-:Y:S01]  /*2d10*/  ISETP.GT.AND P4, PT, R39, R124, PT ;  /* 0x0000007c2700720c */ /* 0x000fe20003f84270 */
[----:B------:R1:W4:Y:S01]  /*2d20*/  LDG.E.U8 R168, desc[UR10][R60.64] ;  /* 0x0000000a3ca87981 */ /* 0x000322000c1e1100 */
[----:B------:R-:W-:Y:S02]  /*2d30*/  FSEL R127, R85, -INF , P6 ;  /* 0xff800000557f7808 */ /* 0x000fe40003000000 */
[----:B------:R-:W-:Y:S02]  /*2d40*/  IADD3 R74, P6, PT, R210, UR4, RZ ;  /* 0x00000004d24a7c10 */ /* 0x000fe4000ffde0ff */
[----:B------:R-:W-:Y:S01]  /*2d50*/  LOP3.LUT R79, R79, 0x3, RZ, 0xc0, !PT ;  /* 0x000000034f4f7812 */ /* 0x000fe200078ec0ff */
[----:B0-----:R-:W-:Y:S01]  /*2d60*/  VIADD R62, R124, 0x10 ;  /* 0x000000107c3e7836 */ /* 0x001fe20000000000 */
[----:B------:R-:W-:Y:S02]  /*2d70*/  FSEL R138, R83, -INF , P4 ;  /* 0xff800000538a7808 */ /* 0x000fe40002000000 */
[----:B------:R-:W-:Y:S01]  /*2d80*/  FSEL R139, R84, -INF , P3 ;  /* 0xff800000548b7808 */ /* 0x000fe20001800000 */
[----:B-1----:R-:W-:Y:S01]  /*2d90*/  IMAD.SHL.U32 R60, R78, 0x100, RZ ;  /* 0x000001004e3c7824 */ /* 0x002fe200078e00ff */
[----:B------:R-:W-:-:S02]  /*2da0*/  IADD3 R76, P4, PT, R206, UR4, RZ ;  /* 0x00000004ce4c7c10 */ /* 0x000fc4000ff9e0ff */
[----:B------:R-:W-:Y:S02]  /*2db0*/  IADD3 R140, P3, PT, R208, UR4, RZ ;  /* 0x00000004d08c7c10 */ /* 0x000fe4000ff7e0ff */
[----:B------:R-:W-:Y:S02]  /*2dc0*/  IADD3 R79, PT, PT, R79, R73, R72 ;  /* 0x000000494f4f7210 */ /* 0x000fe40007ffe048 */
[----:B------:R-:W-:Y:S02]  /*2dd0*/  IADD3.X R75, PT, PT, R209, UR8, RZ, P6, !PT ;  /* 0x00000008d14b7c10 */ /* 0x000fe4000b7fe4ff */
[----:B------:R-:W-:Y:S02]  /*2de0*/  IADD3 R72, P6, PT, R212, UR4, RZ ;  /* 0x00000004d4487c10 */ /* 0x000fe4000ffde0ff */
[----:B------:R-:W-:Y:S01]  /*2df0*/  IADD3.X R77, PT, PT, R205, UR8, RZ, P4, !PT ;  /* 0x00000008cd4d7c10 */ /* 0x000fe2000a7fe4ff */
[----:B------:R-:W4:Y:S01]  /*2e00*/  LDG.E.U8 R137, desc[UR10][R74.64] ;  /* 0x0000000a4a897981 */ /* 0x000f22000c1e1100 */
[----:B------:R-:W-:-:S02]  /*2e10*/  IADD3.X R141, PT, PT, R207, UR8, RZ, P3, !PT ;  /* 0x00000008cf8d7c10 */ /* 0x000fc40009ffe4ff */
[-C--:B------:R-:W-:Y:S01]  /*2e20*/  ISETP.GE.AND P4, PT, R4, R62.reuse, PT ;  /* 0x0000003e0400720c */ /* 0x080fe20003f86270 */
[----:B------:R0:W4:Y:S01]  /*2e30*/  LDG.E.U8 R162, desc[UR10][R76.64] ;  /* 0x0000000a4ca27981 */ /* 0x000122000c1e1100 */
[----:B------:R-:W-:Y:S02]  /*2e40*/  ISETP.GE.AND P3, PT, R39, R62, PT ;  /* 0x0000003e2700720c */ /* 0x000fe40003f66270 */
[----:B------:R-:W-:Y:S01]  /*2e50*/  IADD3.X R73, PT, PT, R211, UR8, RZ, P6, !PT ;  /* 0x00000008d3497c10 */ /* 0x000fe2000b7fe4ff */
[----:B------:R-:W4:Y:S01]  /*2e60*/  LDG.E.U8 R140, desc[UR10][R140.64] ;  /* 0x0000000a8c8c7981 */ /* 0x000f22000c1e1100 */
[----:B------:R-:W-:Y:S02]  /*2e70*/  LOP3.LUT R60, R60, 0xf00, RZ, 0xe2, !PT ;  /* 0x00000f003c3c7812 */ /* 0x000fe400078ee2ff */
[----:B------:R-:W-:Y:S01]  /*2e80*/  IADD3 R62, P6, PT, R222, UR4, RZ ;  /* 0x00000004de3e7c10 */ /* 0x000fe2000ffde0ff */
[----:B------:R1:W4:Y:S01]  /*2e90*/  LDG.E.U8 R136, desc[UR10][R72.64] ;  /* 0x0000000a48887981 */ /* 0x000322000c1e1100 */
[----:B------:R-:W-:Y:S01]  /*2ea0*/  LOP3.LUT R135, R135, 0x3, RZ, 0xc0, !PT ;  /* 0x0000000387877812 */ /* 0x000fe200078ec0ff */
[----:B------:R-:W-:Y:S01]  /*2eb0*/  IMAD R105, R105, 0x1000, R60 ;  /* 0x0000100069697824 */ /* 0x000fe200078e023c */
[----:B------:R-:W-:-:S02]  /*2ec0*/  IADD3.X R63, PT, PT, R221, UR8, RZ, P6, !PT ;  /* 0x00000008dd3f7c10 */ /* 0x000fc4000b7fe4ff */
[----:B------:R-:W-:Y:S02]  /*2ed0*/  IADD3 R60, P6, PT, R224, UR4, RZ ;  /* 0x00000004e03c7c10 */ /* 0x000fe4000ffde0ff */
[----:B------:R-:W-:Y:S02]  /*2ee0*/  IADD3 R104, PT, PT, R135, R81, R104 ;  /* 0x0000005187687210 */ /* 0x000fe40007ffe068 */
[----:B------:R-:W-:Y:S01]  /*2ef0*/  LOP3.LUT R79, R79, 0xf, RZ, 0xc0, !PT ;  /* 0x0000000f4f4f7812 */ /* 0x000fe200078ec0ff */
[----:B------:R0:W4:Y:S01]  /*2f00*/  LDG.E.U8 R135, desc[UR10][R62.64] ;  /* 0x0000000a3e877981 */ /* 0x000122000c1e1100 */
[----:B------:R-:W-:Y:S02]  /*2f10*/  IADD3.X R61, PT, PT, R223, UR8, RZ, P6, !PT ;  /* 0x00000008df3d7c10 */ /* 0x000fe4000b7fe4ff */
[----:B------:R-:W-:Y:S01]  /*2f20*/  IADD3 R78, P6, PT, R226, UR4, RZ ;  /* 0x00000004e24e7c10 */ /* 0x000fe2000ffde0ff */
[----:B------:R-:W-:Y:S02]  /*2f30*/  IMAD R104, R104, 0x10, R79 ;  /* 0x0000001068687824 */ /* 0x000fe400078e024f */
[----:B------:R1:W4:Y:S01]  /*2f40*/  LDG.E.U8 R141, desc[UR10][R60.64] ;  /* 0x0000000a3c8d7981 */ /* 0x000322000c1e1100 */
[----:B------:R-:W-:-:S02]  /*2f50*/  IADD3.X R79, PT, PT, R225, UR8, RZ, P6, !PT ;  /* 0x00000008e14f7c10 */ /* 0x000fc4000b7fe4ff */
[----:B------:R-:W-:-:S04]  /*2f60*/  IADD3 R150, P6, PT, R228, UR4, RZ ;  /* 0x00000004e4967c10 */ /* 0x000fc8000ffde0ff */
[----:B------:R-:W-:Y:S02]  /*2f70*/  IADD3.X R151, PT, PT, R227, UR8, RZ, P6, !PT ;  /* 0x00000008e3977c10 */ /* 0x000fe4000b7fe4ff */
[----:B0-----:R-:W-:Y:S01]  /*2f80*/  IADD3 R76, P6, PT, R238, UR4, RZ ;  /* 0x00000004ee4c7c10 */ /* 0x001fe2000ffde0ff */
[----:B------:R-:W-:Y:S01]  /*2f90*/  FMUL R142, R80, UR12 ;  /* 0x0000000c508e7c20 */ /* 0x000fe20008400000 */
[----:B------:R-:W-:Y:S01]  /*2fa0*/  FMUL R86, R86, UR12 ;  /* 0x0000000c56567c20 */ /* 0x000fe20008400000 */
[----:B------:R-:W-:Y:S01]  /*2fb0*/  FMUL R87, R87, UR12 ;  /* 0x0000000c57577c20 */ /* 0x000fe20008400000 */
[----:B------:R-:W-:Y:S01]  /*2fc0*/  IADD3.X R77, PT, PT, R237, UR8, RZ, P6, !PT ;  /* 0x00000008ed4d7c10 */ /* 0x000fe2000b7fe4ff */
[----:B------:R-:W-:Y:S01]  /*2fd0*/  FMUL R88, R88, UR12 ;  /* 0x0000000c58587c20 */ /* 0x000fe20008400000 */
[----:B------:R-:W-:Y:S01]  /*2fe0*/  IADD3 R152, P6, PT, R240, UR4, RZ ;  /* 0x00000004f0987c10 */ /* 0x000fe2000ffde0ff */
[----:B------:R-:W-:Y:S01]  /*2ff0*/  FMUL R89, R89, UR12 ;  /* 0x0000000c59597c20 */ /* 0x000fe20008400000 */
[----:B------:R-:W4:Y:S02]  /*3000*/  LDG.E.U8 R150, desc[UR10][R150.64] ;  /* 0x0000000a96967981 */ /* 0x000f24000c1e1100 */
[----:B------:R-:W-:-:S02]  /*3010*/  IADD3.X R153, PT, PT, R239, UR8, RZ, P6, !PT ;  /* 0x00000008ef997c10 */ /* 0x000fc4000b7fe4ff */
[----:B------:R-:W-:Y:S01]  /*3020*/  IADD3 R74, P6, PT, R242, UR4, RZ ;  /* 0x00000004f24a7c10 */ /* 0x000fe2000ffde0ff */
[----:B------:R-:W-:Y:S01]  /*3030*/  VIADD R80, R124, 0x11 ;  /* 0x000000117c507836 */ /* 0x000fe20000000000 */
[----:B------:R-:W-:Y:S01]  /*3040*/  FSEL R143, R87, -INF , P5 ;  /* 0xff800000578f7808 */ /* 0x000fe20002800000 */
[----:B------:R-:W-:Y:S01]  /*3050*/  FMUL R90, R90, UR12 ;  /* 0x0000000c5a5a7c20 */ /* 0x000fe20008400000 */
[----:B------:R-:W-:Y:S01]  /*3060*/  IADD3.X R75, PT, PT, R241, UR8, RZ, P6, !PT ;  /* 0x00000008f14b7c10 */ /* 0x000fe2000b7fe4ff */
[----:B------:R-:W-:Y:S01]  /*3070*/  FMUL R91, R91, UR12 ;  /* 0x0000000c5b5b7c20 */ /* 0x000fe20008400000 */
[----:B------:R-:W-:Y:S01]  /*3080*/  IADD3 R154, P6, PT, R244, UR4, RZ ;  /* 0x00000004f49a7c10 */ /* 0x000fe2000ffde0ff */
[----:B------:R-:W4:Y:S03]  /*3090*/  LDG.E.U8 R151, desc[UR10][R76.64] ;  /* 0x0000000a4c977981 */ /* 0x000f26000c1e1100 */
[----:B------:R-:W-:Y:S01]  /*30a0*/  IADD3.X R155, PT, PT, R243, UR8, RZ, P6, !PT ;  /* 0x00000008f39b7c10 */ /* 0x000fe2000b7fe4ff */
[----:B------:R-:W-:Y:S01]  /*30b0*/  FMUL R96, R96, UR12 ;  /* 0x0000000c60607c20 */ /* 0x000fe20008400000 */
[----:B-1----:R-:W-:Y:S01]  /*30c0*/  IADD3 R72, P6, PT, R157, UR4, RZ ;  /* 0x000000049d487c10 */ /* 0x002fe2000ffde0ff */
[----:B------:R-:W-:Y:S01]  /*30d0*/  FMUL R97, R97, UR12 ;  /* 0x0000000c61617c20 */ /* 0x000fe20008400000 */
[----:B------:R-:W-:Y:S01]  /*30e0*/  ISETP.GE.AND P5, PT, R39, R80, PT ;  /* 0x000000502700720c */ /* 0x000fe20003fa6270 */
[----:B------:R-:W-:Y:S01]  /*30f0*/  IMAD.MOV.U32 R81, RZ, RZ, R66 ;  /* 0x000000ffff517224 */ /* 0x000fe200078e0042 */
[----:B------:R-:W-:Y:S01]  /*3100*/  IADD3.X R73, PT, PT, R156, UR8, RZ, P6, !PT ;  /* 0x000000089c497c10 */ /* 0x000fe2000b7fe4ff */
[----:B------:R-:W-:Y:S01]  /*3110*/  IMAD.MOV.U32 R82, RZ, RZ, R68 ;  /* 0x000000ffff527224 */ /* 0x000fe200078e0044 */
[----:B------:R-:W-:Y:S01]  /*3120*/  IADD3 R156, P6, PT, R149, UR4, RZ ;  /* 0x00000004959c7c10 */ /* 0x000fe2000ffde0ff */
[----:B------:R-:W-:Y:S01]  /*3130*/  IMAD.MOV.U32 R83, RZ, RZ, R70 ;  /* 0x000000ffff537224 */ /* 0x000fe200078e0046 */
[----:B------:R0:W4:Y:S02]  /*3140*/  LDG.E.U8 R149, desc[UR10][R78.64] ;  /* 0x0000000a4e957981 */ /* 0x000124000c1e1100 */
[----:B------:R-:W-:-:S02]  /*3150*/  IADD3.X R157, PT, PT, R148, UR8, RZ, P6, !PT ;  /* 0x00000008949d7c10 */ /* 0x000fc4000b7fe4ff */
[----:B------:R-:W-:Y:S01]  /*3160*/  IADD3 R62, P6, PT, R147, UR4, RZ ;  /* 0x00000004933e7c10 */ /* 0x000fe2000ffde0ff */
[----:B------:R-:W4:Y:S03]  /*3170*/  LDG.E.U8 R152, desc[UR10][R152.64] ;  /* 0x0000000a98987981 */ /* 0x000f26000c1e1100 */
[----:B------:R-:W-:Y:S01]  /*3180*/  IADD3.X R63, PT, PT, R146, UR8, RZ, P6, !PT ;  /* 0x00000008923f7c10 */ /* 0x000fe2000b7fe4ff */
[----:B------:R-:W4:Y:S01]  /*3190*/  LDG.E.U8 R154, desc[UR10][R154.64] ;  /* 0x0000000a9a9a7981 */ /* 0x000f22000c1e1100 */
[----:B------:R-:W-:-:S03]  /*31a0*/  IADD3 R60, P6, PT, R145, UR4, RZ ;  /* 0x00000004913c7c10 */ /* 0x000fc6000ffde0ff */
[----:B0-----:R-:W0:Y:S01]  /*31b0*/  LDSM.16.M88.4 R76, [R134+0xa00] ;  /* 0x000a0000864c783b */ /* 0x001e220000000200 */
[----:B------:R-:W-:Y:S02]  /*31c0*/  IADD3.X R61, PT, PT, R144, UR8, RZ, P6, !PT ;  /* 0x00000008903d7c10 */ /* 0x000fe4000b7fe4ff */
[----:B------:R-:W-:Y:S01]  /*31d0*/  ISETP.GE.AND P6, PT, R4, R124, PT ;  /* 0x0000007c0400720c */ /* 0x000fe20003fc6270 */
[----:B------:R-:W4:Y:S03]  /*31e0*/  LDG.E.U8 R153, desc[UR10][R74.64] ;  /* 0x0000000a4a997981 */ /* 0x000f26000c1e1100 */
[----:B------:R-:W-:Y:S01]  /*31f0*/  FSEL R142, R142, -INF , P6 ;  /* 0xff8000008e8e7808 */ /* 0x000fe20003000000 */
[----:B------:R1:W4:Y:S01]  /*3200*/  LDG.E.U8 R155, desc[UR10][R72.64] ;  /* 0x0000000a489b7981 */ /* 0x000322000c1e1100 */
[----:B------:R-:W-:Y:S02]  /*3210*/  FSEL R144, R86, -INF , P6 ;  /* 0xff80000056907808 */ /* 0x000fe40003000000 */
[----:B------:R-:W-:Y:S01]  /*3220*/  ISETP.GE.AND P6, PT, R4, R80, PT ;  /* 0x000000500400720c */ /* 0x000fe20003fc6270 */
[----:B------:R-:W-:Y:S01]  /*3230*/  VIADD R80, R124, 0x18 ;  /* 0x000000187c507836 */ /* 0x000fe20000000000 */
[----:B------:R-:W-:Y:S01]  /*3240*/  FSEL R145, R88, -INF , P4 ;  /* 0xff80000058917808 */ /* 0x000fe20002000000 */
[----:B------:R-:W4:Y:S01]  /*3250*/  LDG.E.U8 R156, desc[UR10][R156.64] ;  /* 0x0000000a9c9c7981 */ /* 0x000f22000c1e1100 */
[----:B------:R-:W-:-:S02]  /*3260*/  FSEL R146, R89, -INF , P6 ;  /* 0xff80000059927808 */ /* 0x000fc40003000000 */
[-C--:B------:R-:W-:Y:S01]  /*3270*/  ISETP.GE.AND P4, PT, R4, R80.reuse, PT ;  /* 0x000000500400720c */ /* 0x080fe20003f86270 */
[----:B-1----:R-:W1:Y:S01]  /*3280*/  LDSM.16.M88.4 R72, [R134+0xc00] ;  /* 0x000c00008648783b */ /* 0x002e620000000200 */
[----:B------:R-:W-:Y:S01]  /*3290*/  ISETP.GE.AND P6, PT, R39, R80, PT ;  /* 0x000000502700720c */ /* 0x000fe20003fc6270 */
[----:B------:R-:W-:Y:S01]  /*32a0*/  VIADD R80, R124, 0x19 ;  /* 0x000000197c507836 */ /* 0x000fe20000000000 */
[----:B------:R-:W-:Y:S01]  /*32b0*/  FSEL R148, R90, -INF , P3 ;  /* 0xff8000005a947808 */ /* 0x000fe20001800000 */
[----:B------:R-:W4:Y:S01]  /*32c0*/  LDG.E.U8 R158, desc[UR10][R60.64] ;  /* 0x0000000a3c9e7981 */ /* 0x000f22000c1e1100 */
[----:B------:R-:W-:Y:S02]  /*32d0*/  FSEL R147, R91, -INF , P5 ;  /* 0xff8000005b937808 */ /* 0x000fe40002800000 */
[-C--:B------:R-:W-:Y:S01]  /*32e0*/  ISETP.GE.AND P3, PT, R4, R80.reuse, PT ;  /* 0x000000500400720c */ /* 0x080fe20003f66270 */
[----:B------:R3:W4:Y:S01]  /*32f0*/  LDG.E.U8 R157, desc[UR10][R62.64] ;  /* 0x0000000a3e9d7981 */ /* 0x000722000c1e1100 */
[----:B------:R-:W-:Y:S01]  /*3300*/  ISETP.GE.AND P5, PT, R39, R80, PT ;  /* 0x000000502700720c */ /* 0x000fe20003fa6270 */
[----:B------:R-:W-:Y:S01]  /*3310*/  VIADD R80, R124, 0x20 ;  /* 0x000000207c507836 */ /* 0x000fe20000000000 */
[----:B------:R-:W-:-:S02]  /*3320*/  FSEL R96, R96, -INF , P4 ;  /* 0xff80000060607808 */ /* 0x000fc40002000000 */
[----:B------:R-:W-:Y:S02]  /*3330*/  FSEL R97, R97, -INF , P3 ;  /* 0xff80000061617808 */ /* 0x000fe40001800000 */
[-C--:B------:R-:W-:Y:S02]  /*3340*/  ISETP.GE.AND P4, PT, R4, R80.reuse, PT ;  /* 0x000000500400720c */ /* 0x080fe40003f86270 */
[----:B------:R-:W-:Y:S01]  /*3350*/  ISETP.GE.AND P3, PT, R39, R80, PT ;  /* 0x000000502700720c */ /* 0x000fe20003f66270 */
[----:B------:R-:W-:Y:S01]  /*3360*/  IMAD.MOV.U32 R80, RZ, RZ, R64 ;  /* 0x000000ffff507224 */ /* 0x000fe200078e0040 */
[-C--:B------:R-:W-:Y:S01]  /*3370*/  F2FP.F16.E4M3.UNPACK_B R84, R106.reuse ;  /* 0x0000006aff54723e */ /* 0x080fe200020006ff */
[----:B---3--:R-:W3:Y:S01]  /*3380*/  LDSM.16.M88.4 R60, [R134+0xe00] ;  /* 0x000e0000863c783b */ /* 0x008ee20000000200 */
[-C--:B------:R-:W-:Y:S02]  /*3390*/  F2FP.F16.E4M3.UNPACK_B R85, R107.reuse ;  /* 0x0000006bff55723e */ /* 0x080fe400020006ff */
[----:B------:R-:W-:Y:S01]  /*33a0*/  F2FP.F16.E4M3.UNPACK_B R106, R106.H1 ;  /* 0x0000006aff6a723e */ /* 0x000fe200030006ff */
[----:B------:R-:W-:Y:S04]  /*33b0*/  BAR.SYNC.DEFER_BLOCKING 0x0 ;  /* 0x0000000000007b1d */ /* 0x000fe80000010000 */
[----:B------:R-:W-:Y:S01]  /*33c0*/  HMMA.16816.F32 R84, R80, R84, RZ ;  /* 0x000000545054723c */ /* 0x000fe200000018ff */
[----:B------:R-:W-:Y:S01]  /*33d0*/  F2FP.F16.E4M3.UNPACK_B R107, R107.H1 ;  /* 0x0000006bff6b723e */ /* 0x000fe200030006ff */
[----:B------:R-:W-:-:S02]  /*33e0*/  IMAD.MOV.U32 R80, RZ, RZ, R65 ;  /* 0x000000ffff507224 */ /* 0x000fc400078e0041 */
[----:B------:R-:W-:Y:S02]  /*33f0*/  IMAD.MOV.U32 R81, RZ, RZ, R67 ;  /* 0x000000ffff517224 */ /* 0x000fe400078e0043 */
[----:B------:R-:W-:Y:S02]  /*3400*/  IMAD.MOV.U32 R82, RZ, RZ, R69 ;  /* 0x000000ffff527224 */ /* 0x000fe400078e0045 */
[----:B------:R-:W-:Y:S01]  /*3410*/  IMAD.MOV.U32 R83, RZ, RZ, R71 ;  /* 0x000000ffff537224 */ /* 0x000fe200078e0047 */
[----:B0-----:R-:W-:Y:S02]  /*3420*/  F2FP.F16.E4M3.UNPACK_B R88, R76 ;  /* 0x0000004cff58723e */ /* 0x001fe400020006ff */
[----:B------:R-:W-:-:S09]  /*3430*/  F2FP.F16.E4M3.UNPACK_B R89, R77 ;  /* 0x0000004dff59723e */ /* 0x000fd200020006ff */
[----:B------:R-:W-:Y:S01]  /*3440*/  HMMA.16816.F32 R84, R80, R106, R84 ;  /* 0x0000006a5054723c */ /* 0x000fe20000001854 */
[----:B------:R-:W-:Y:S02]  /*3450*/  IMAD.MOV.U32 R80, RZ, RZ, R64 ;  /* 0x000000ffff507224 */ /* 0x000fe400078e0040 */
[----:B------:R-:W-:Y:S02]  /*3460*/  IMAD.MOV.U32 R81, RZ, RZ, R66 ;  /* 0x000000ffff517224 */ /* 0x000fe400078e0042 */
[----:B------:R-:W-:Y:S02]  /*3470*/  IMAD.MOV.U32 R82, RZ, RZ, R68 ;  /* 0x000000ffff527224 */ /* 0x000fe400078e0044 */
[----:B------:R-:W-:-:S07]  /*3480*/  IMAD.MOV.U32 R83, RZ, RZ, R70 ;  /* 0x000000ffff537224 */ /* 0x000fce00078e0046 */
[----:B------:R-:W-:Y:S01]  /*3490*/  HMMA.16816.F32 R80, R80, R88, RZ ;  /* 0x000000585050723c */ /* 0x000fe200000018ff */
[----:B------:R-:W-:Y:S01]  /*34a0*/  F2FP.F16.E4M3.UNPACK_B R76, R76.H1 ;  /* 0x0000004cff4c723e */ /* 0x000fe200030006ff */
[----:B------:R-:W-:Y:S01]  /*34b0*/  IMAD.MOV.U32 R88, RZ, RZ, R65 ;  /* 0x000000ffff587224 */ /* 0x000fe200078e0041 */
[----:B------:R-:W-:Y:S01]  /*34c0*/  F2FP.F16.E4M3.UNPACK_B R77, R77.H1 ;  /* 0x0000004dff4d723e */ /* 0x000fe200030006ff */
[----:B------:R-:W-:Y:S02]  /*34d0*/  IMAD.MOV.U32 R89, RZ, RZ, R67 ;  /* 0x000000ffff597224 */ /* 0x000fe400078e0043 */
[----:B------:R-:W-:Y:S02]  /*34e0*/  IMAD.MOV.U32 R90, RZ, RZ, R69 ;  /* 0x000000ffff5a7224 */ /* 0x000fe400078e0045 */
[----:B------:R-:W-:-:S12]  /*34f0*/  IMAD.MOV.U32 R91, RZ, RZ, R71 ;  /* 0x000000ffff5b7224 */ /* 0x000fd800078e0047 */
[----:B------:R-:W-:Y:S01]  /*3500*/  HMMA.16816.F32 R80, R88, R76, R80 ;  /* 0x0000004c5850723c */ /* 0x000fe20000001850 */
[----:B------:R-:W-:Y:S01]  /*3510*/  F2FP.F16.E4M3.UNPACK_B R76, R78 ;  /* 0x0000004eff4c723e */ /* 0x000fe200020006ff */
[----:B------:R-:W-:Y:S01]  /*3520*/  IMAD.MOV.U32 R88, RZ, RZ, R64 ;  /* 0x000000ffff587224 */ /* 0x000fe200078e0040 */
[----:B------:R-:W-:Y:S01]  /*3530*/  F2FP.F16.E4M3.UNPACK_B R77, R79 ;  /* 0x0000004fff4d723e */ /* 0x000fe200020006ff */
[----:B------:R-:W-:Y:S02]  /*3540*/  IMAD.MOV.U32 R89, RZ, RZ, R66 ;  /* 0x000000ffff597224 */ /* 0x000fe400078e0042 */
[----:B------:R-:W-:Y:S02]  /*3550*/  IMAD.MOV.U32 R90, RZ, RZ, R68 ;  /* 0x000000ffff5a7224 */ /* 0x000fe400078e0044 */
[----:B------:R-:W-:Y:S01]  /*3560*/  IMAD.MOV.U32 R91, RZ, RZ, R70 ;  /* 0x000000ffff5b7224 */ /* 0x000fe200078e0046 */
[----:B------:R-:W-:-:S06]  /*3570*/  LOP3.LUT R106, R41, 0x20, RZ, 0x3c, !PT ;  /* 0x00000020296a7812 */ /* 0x000fcc00078e3cff */
[----:B------:R-:W-:Y:S01]  /*3580*/  HMMA.16816.F32 R88, R88, R76, RZ ;  /* 0x0000004c5858723c */ /* 0x000fe200000018ff */
[----:B--2---:R-:W-:Y:S04]  /*3590*/  STS.U8 [R41+UR6], R161 ;  /* 0x000000a129007988 */ /* 0x004fe80008000006 */
[----:B------:R-:W-:Y:S04]  /*35a0*/  STS.U8 [R41+UR6+0x400], R163 ;  /* 0x000400a329007988 */ /* 0x000fe80008000006 */
[----:B------:R-:W-:Y:S04]  /*35b0*/  STS.U8 [R41+UR6+0x800], R165 ;  /* 0x000800a529007988 */ /* 0x000fe80008000006 */
[----:B------:R-:W-:Y:S01]  /*35c0*/  STS.U8 [R41+UR6+0xc00], R164 ;  /* 0x000c00a429007988 */ /* 0x000fe20008000006 */
[----:B------:R-:W-:-:S03]  /*35d0*/  IMAD.MOV.U32 R76, RZ, RZ, R65 ;  /* 0x000000ffff4c7224 */ /* 0x000fc600078e0041 */
[----:B-----5:R-:W-:Y:S01]  /*35e0*/  STS.U8 [R133+UR6+0x80], R160 ;  /* 0x000080a085007988 */ /* 0x020fe20008000006 */
[----:B------:R-:W-:-:S03]  /*35f0*/  IMAD.MOV.U32 R77, RZ, RZ, R67 ;  /* 0x000000ffff4d7224 */ /* 0x000fc600078e0043 */
[----:B----4-:R-:W-:Y:S04]  /*3600*/  STS.U8 [R133+UR6+0x480], R166 ;  /* 0x000480a685007988 */ /* 0x010fe80008000006 */
[----:B------:R-:W-:Y:S04]  /*3610*/  STS.U8 [R133+UR6+0x880], R170 ;  /* 0x000880aa85007988 */ /* 0x000fe80008000006 */
[----:B------:R-:W-:Y:S04]  /*3620*/  STS.U8 [R133+UR6+0xc80], R169 ;  /* 0x000c80a985007988 */ /* 0x000fe80008000006 */
[----:B------:R0:W-:Y:S04]  /*3630*/  STS.U8 [R106+UR6+0x900], R93 ;  /* 0x0009005d6a007988 */ /* 0x0001e80008000006 */
[----:B------:R2:W-:Y:S01]  /*3640*/  STS.U8 [R106+UR6+0xd00], R92 ;  /* 0x000d005c6a007988 */ /* 0x0005e20008000006 */
[----:B0-----:R-:W-:Y:S01]  /*3650*/  F2FP.F16.E4M3.UNPACK_B R93, R79.H1 ;  /* 0x0000004fff5d723e */ /* 0x001fe200030006ff */
[----:B------:R-:W-:Y:S01]  /*3660*/  IMAD.MOV.U32 R79, RZ, RZ, R71 ;  /* 0x000000ffff4f7224 */ /* 0x000fe200078e0047 */
[----:B--2---:R-:W-:Y:S01]  /*3670*/  F2FP.F16.E4M3.UNPACK_B R92, R78.H1 ;  /* 0x0000004eff5c723e */ /* 0x004fe200030006ff */
[----:B------:R-:W-:-:S07]  /*3680*/  IMAD.MOV.U32 R78, RZ, RZ, R69 ;  /* 0x000000ffff4e7224 */ /* 0x000fce00078e0045 */
[----:B------:R-:W-:Y:S01]  /*3690*/  HMMA.16816.F32 R76, R76, R92, R88 ;  /* 0x0000005c4c4c723c */ /* 0x000fe20000001858 */
[----:B-1----:R-:W-:Y:S01]  /*36a0*/  F2FP.F16.E4M3.UNPACK_B R92, R72 ;  /* 0x00000048ff5c723e */ /* 0x002fe200020006ff */
[----:B------:R-:W-:Y:S01]  /*36b0*/  IMAD.MOV.U32 R88, RZ, RZ, R64 ;  /* 0x000000ffff587224 */ /* 0x000fe200078e0040 */
[----:B------:R-:W-:Y:S01]  /*36c0*/  F2FP.F16.E4M3.UNPACK_B R93, R73 ;  /* 0x00000049ff5d723e */ /* 0x000fe200020006ff */
[----:B------:R-:W-:Y:S02]  /*36d0*/  IMAD.MOV.U32 R89, RZ, RZ, R66 ;  /* 0x000000ffff597224 */ /* 0x000fe400078e0042 */
[----:B------:R-:W-:Y:S02]  /*36e0*/  IMAD.MOV.U32 R90, RZ, RZ, R68 ;  /* 0x000000ffff5a7224 */ /* 0x000fe400078e0044 */
[----:B------:R-:W-:-:S07]  /*36f0*/  IMAD.MOV.U32 R91, RZ, RZ, R70 ;  /* 0x000000ffff5b7224 */ /* 0x000fce00078e0046 */
[----:B------:R-:W-:Y:S01]  /*3700*/  HMMA.16816.F32 R88, R88, R92, RZ ;  /* 0x0000005c5858723c */ /* 0x000fe200000018ff */
[----:B------:R-:W-:Y:S01]  /*3710*/  LOP3.LUT R133, R41, 0x30, RZ, 0x3c, !PT ;  /* 0x0000003029857812 */ /* 0x000fe200078e3cff */
[----:B------:R-:W-:Y:S01]  /*3720*/  STS.U8 [R106+UR6+0x100], R171 ;  /* 0x000100ab6a007988 */ /* 0x000fe20008000006 */
[----:B------:R-:W-:Y:S01]  /*3730*/  F2FP.F16.E4M3.UNPACK_B R72, R72.H1 ;  /* 0x00000048ff48723e */ /* 0x000fe200030006ff */
[----:B------:R-:W-:Y:S02]  /*3740*/  IMAD.MOV.U32 R92, RZ, RZ, R65 ;  /* 0x000000ffff5c7224 */ /* 0x000fe400078e0041 */
[----:B------:R-:W-:Y:S01]  /*3750*/  STS.U8 [R106+UR6+0x500], R172 ;  /* 0x000500ac6a007988 */ /* 0x000fe20008000006 */
[----:B------:R-:W-:Y:S01]  /*3760*/  F2FP.F16.E4M3.UNPACK_B R73, R73.H1 ;  /* 0x00000049ff49723e */ /* 0x000fe200030006ff */
[----:B------:R-:W-:Y:S02]  /*3770*/  IMAD.MOV.U32 R93, RZ, RZ, R67 ;  /* 0x000000ffff5d7224 */ /* 0x000fe400078e0043 */
[----:B------:R0:W-:Y:S04]  /*3780*/  STS.U8 [R133+UR6+0x180], R94 ;  /* 0x0001805e85007988 */ /* 0x0001e80008000006 */
[----:B------:R1:W-:Y:S01]  /*3790*/  STS.U8 [R133+UR6+0x580], R95 ;  /* 0x0005805f85007988 */ /* 0x0003e20008000006 */
[----:B0-----:R-:W-:-:S02]  /*37a0*/  IMAD.MOV.U32 R94, RZ, RZ, R69 ;  /* 0x000000ffff5e7224 */ /* 0x001fc400078e0045 */
[----:B-1----:R-:W-:-:S07]  /*37b0*/  IMAD.MOV.U32 R95, RZ, RZ, R71 ;  /* 0x000000ffff5f7224 */ /* 0x002fce00078e0047 */
[----:B------:R-:W-:Y:S01]  /*37c0*/  HMMA.16816.F32 R88, R92, R72, R88 ;  /* 0x000000485c58723c */ /* 0x000fe20000001858 */
[----:B------:R-:W-:Y:S01]  /*37d0*/  F2FP.F16.E4M3.UNPACK_B R72, R74 ;  /* 0x0000004aff48723e */ /* 0x000fe200020006ff */
[----:B------:R-:W-:Y:S01]  /*37e0*/  IMAD.MOV.U32 R92, RZ, RZ, R64 ;  /* 0x000000ffff5c7224 */ /* 0x000fe200078e0040 */
[----:B------:R-:W-:Y:S01]  /*37f0*/  F2FP.F16.E4M3.UNPACK_B R73, R75 ;  /* 0x0000004bff49723e */ /* 0x000fe200020006ff */
        /* <DEDUP_REMOVED lines=11> */
[----:B---3--:R-:W-:Y:S01]  /*38b0*/  F2FP.F16.E4M3.UNPACK_B R106, R60 ;  /* 0x0000003cff6a723e */ /* 0x008fe200020006ff */
[----:B------:R-:W-:Y:S01]  /*38c0*/  IMAD.MOV.U32 R92, RZ, RZ, R64 ;  /* 0x000000ffff5c7224 */ /* 0x000fe200078e0040 */
[----:B------:R-:W-:Y:S01]  /*38d0*/  F2FP.F16.E4M3.UNPACK_B R107, R61 ;  /* 0x0000003dff6b723e */ /* 0x000fe200020006ff */
[----:B------:R-:W-:Y:S02]  /*38e0*/  IMAD.MOV.U32 R93, RZ, RZ, R66 ;  /* 0x000000ffff5d7224 */ /* 0x000fe400078e0042 */
[----:B------:R-:W-:Y:S02]  /*38f0*/  IMAD.MOV.U32 R94, RZ, RZ, R68 ;  /* 0x000000ffff5e7224 */ /* 0x000fe400078e0044 */
[----:B------:R-:W-:-:S07]  /*3900*/  IMAD.MOV.U32 R95, RZ, RZ, R70 ;  /* 0x000000ffff5f7224 */ /* 0x000fce00078e0046 */
[----:B------:R-:W-:Y:S01]  /*3910*/  HMMA.16816.F32 R92, R92, R106, RZ ;  /* 0x0000006a5c5c723c */ /* 0x000fe200000018ff */
[----:B------:R-:W-:Y:S01]  /*3920*/  LOP3.LUT R104, R104, 0xff, RZ, 0xc0, !PT ;  /* 0x000000ff68687812 */ /* 0x000fe200078ec0ff */
[----:B------:R-:W-:Y:S01]  /*3930*/  IMAD.MOV.U32 R106, RZ, RZ, R69 ;  /* 0x000000ffff6a7224 */ /* 0x000fe200078e0045 */
[----:B------:R-:W-:Y:S01]  /*3940*/  F2FP.F16.E4M3.UNPACK_B R60, R60.H1 ;  /* 0x0000003cff3c723e */ /* 0x000fe200030006ff */
[----:B------:R-:W-:Y:S01]  /*3950*/  IMAD.MOV.U32 R107, RZ, RZ, R71 ;  /* 0x000000ffff6b7224 */ /* 0x000fe200078e0047 */
[----:B------:R-:W-:Y:S01]  /*3960*/  F2FP.F16.E4M3.UNPACK_B R61, R61.H1 ;  /* 0x0000003dff3d723e */ /* 0x000fe200030006ff */
[----:B------:R-:W-:Y:S02]  /*3970*/  IMAD.IADD R163, R105, 0x1, R104 ;  /* 0x0000000169a37824 */ /* 0x000fe400078e0268 */
[----:B------:R-:W-:Y:S02]  /*3980*/  IMAD.MOV.U32 R104, RZ, RZ, R65 ;  /* 0x000000ffff687224 */ /* 0x000fe400078e0041 */
[----:B------:R-:W-:-:S10]  /*3990*/  IMAD.MOV.U32 R105, RZ, RZ, R67 ;  /* 0x000000ffff697224 */ /* 0x000fd400078e0043 */
[----:B------:R-:W-:Y:S01]  /*39a0*/  HMMA.16816.F32 R92, R104, R60, R92 ;  /* 0x0000003c685c723c */ /* 0x000fe2000000185c */
[----:B------:R-:W-:Y:S01]  /*39b0*/  IMAD.MOV.U32 R104, RZ, RZ, R64 ;  /* 0x000000ffff687224 */ /* 0x000fe200078e0040 */
[----:B------:R-:W-:Y:S01]  /*39c0*/  F2FP.F16.E4M3.UNPACK_B R60, R62 ;  /* 0x0000003eff3c723e */ /* 0x000fe200020006ff */
[----:B------:R-:W-:Y:S01]  /*39d0*/  IMAD.MOV.U32 R105, RZ, RZ, R66 ;  /* 0x000000ffff697224 */ /* 0x000fe200078e0042 */
[----:B------:R-:W-:Y:S01]  /*39e0*/  F2FP.F16.E4M3.UNPACK_B R61, R63 ;  /* 0x0000003fff3d723e */ /* 0x000fe200020006ff */
[----:B------:R-:W-:Y:S02]  /*39f0*/  IMAD.MOV.U32 R106, RZ, RZ, R68 ;  /* 0x000000ffff6a7224 */ /* 0x000fe400078e0044 */
[----:B------:R-:W-:Y:S02]  /*3a00*/  IMAD.MOV.U32 R107, RZ, RZ, R70 ;  /* 0x000000ffff6b7224 */ /* 0x000fe400078e0046 */
[----:B------:R-:W-:Y:S01]  /*3a10*/  FMUL R64, R99, UR12 ;  /* 0x0000000c63407c20 */ /* 0x000fe20008400000 */
[----:B------:R-:W-:-:S04]  /*3a20*/  VIADD R66, R124, 0x21 ;  /* 0x000000217c427836 */ /* 0x000fc80000000000 */
[----:B------:R-:W-:Y:S01]  /*3a30*/  HMMA.16816.F32 R104, R104, R60, RZ ;  /* 0x0000003c6868723c */ /* 0x000fe200000018ff */
[----:B------:R-:W-:Y:S02]  /*3a40*/  IMAD.MOV.U32 R60, RZ, RZ, R65 ;  /* 0x000000ffff3c7224 */ /* 0x000fe400078e0041 */
[----:B------:R-:W-:Y:S01]  /*3a50*/  FMUL R65, R98, UR12 ;  /* 0x0000000c62417c20 */ /* 0x000fe20008400000 */
[----:B------:R-:W-:Y:S01]  /*3a60*/  FSEL R64, R64, -INF , P5 ;  /* 0xff80000040407808 */ /* 0x000fe20002800000 */
[----:B------:R-:W-:Y:S01]  /*3a70*/  FMUL R98, R100, UR12 ;  /* 0x0000000c64627c20 */ /* 0x000fe20008400000 */
[-C--:B------:R-:W-:Y:S01]  /*3a80*/  ISETP.GE.AND P5, PT, R39, R66.reuse, PT ;  /* 0x000000422700720c */ /* 0x080fe20003fa6270 */
[----:B------:R-:W-:Y:S01]  /*3a90*/  FMUL R99, R102, UR12 ;  /* 0x0000000c66637c20 */ /* 0x000fe20008400000 */
[----:B------:R-:W-:Y:S02]  /*3aa0*/  FSEL R65, R65, -INF , P6 ;  /* 0xff80000041417808 */ /* 0x000fe40003000000 */
[----:B------:R-:W-:Y:S01]  /*3ab0*/  ISETP.GE.AND P6, PT, R4, R66, PT ;  /* 0x000000420400720c */ /* 0x000fe20003fc6270 */
[----:B------:R-:W-:Y:S01]  /*3ac0*/  VIADD R66, R124, 0x28 ;  /* 0x000000287c427836 */ /* 0x000fe20000000000 */
[----:B------:R-:W-:Y:S01]  /*3ad0*/  FSEL R98, R98, -INF , P4 ;  /* 0xff80000062627808 */ /* 0x000fe20002000000 */
[----:B------:R-:W-:Y:S01]  /*3ae0*/  FMUL R100, R101, UR12 ;  /* 0x0000000c65647c20 */ /* 0x000fe20008400000 */
[----:B------:R-:W-:Y:S01]  /*3af0*/  FSEL R99, R99, -INF , P3 ;  /* 0xff80000063637808 */ /* 0x000fe20001800000 */
[----:B------:R-:W-:Y:S01]  /*3b00*/  FMUL R101, R103, UR12 ;  /* 0x0000000c67657c20 */ /* 0x000fe20008400000 */
[----:B------:R-:W-:-:S02]  /*3b10*/  ISETP.GE.AND P4, PT, R4, R66, PT ;  /* 0x000000420400720c */ /* 0x000fc40003f86270 */
[----:B------:R-:W-:Y:S01]  /*3b20*/  ISETP.GE.AND P3, PT, R39, R66, PT ;  /* 0x000000422700720c */ /* 0x000fe20003f66270 */
[----:B------:R-:W-:Y:S01]  /*3b30*/  VIADD R66, R124, 0x29 ;  /* 0x000000297c427836 */ /* 0x000fe20000000000 */
[----:B------:R-:W-:Y:S01]  /*3b40*/  F2FP.F16.E4M3.UNPACK_B R160, R62.H1 ;  /* 0x0000003effa0723e */ /* 0x000fe200030006ff */
[----:B------:R-:W-:Y:S01]  /*3b50*/  IMAD.MOV.U32 R61, RZ, RZ, R67 ;  /* 0x000000ffff3d7224 */ /* 0x000fe200078e0043 */
[----:B------:R-:W-:Y:S01]  /*3b60*/  F2FP.F16.E4M3.UNPACK_B R161, R63.H1 ;  /* 0x0000003fffa1723e */ /* 0x000fe200030006ff */
[----:B------:R-:W-:Y:S01]  /*3b70*/  IMAD.MOV.U32 R62, RZ, RZ, R69 ;  /* 0x000000ffff3e7224 */ /* 0x000fe200078e0045 */
[----:B------:R-:W-:Y:S01]  /*3b80*/  FSEL R100, R100, -INF , P6 ;  /* 0xff80000064647808 */ /* 0x000fe20003000000 */
[----:B------:R-:W-:Y:S01]  /*3b90*/  IMAD.MOV.U32 R63, RZ, RZ, R71 ;  /* 0x000000ffff3f7224 */ /* 0x000fe200078e0047 */
[----:B------:R-:W-:Y:S01]  /*3ba0*/  FSEL R101, R101, -INF , P5 ;  /* 0xff80000065657808 */ /* 0x000fe20002800000 */
[----:B------:R-:W-:Y:S01]  /*3bb0*/  FMUL R102, R108, UR12 ;  /* 0x0000000c6c667c20 */ /* 0x000fe20008400000 */
[-C--:B------:R-:W-:Y:S01]  /*3bc0*/  ISETP.GE.AND P6, PT, R4, R66.reuse, PT ;  /* 0x000000420400720c */ /* 0x080fe20003fc6270 */
[----:B------:R-:W-:Y:S01]  /*3bd0*/  FMUL R103, R110, UR12 ;  /* 0x0000000c6e677c20 */ /* 0x000fe20008400000 */
[----:B------:R-:W-:Y:S01]  /*3be0*/  ISETP.GE.AND P5, PT, R39, R66, PT ;  /* 0x000000422700720c */ /* 0x000fe20003fa6270 */
[----:B------:R-:W-:Y:S01]  /*3bf0*/  VIADD R66, R124, 0x30 ;  /* 0x000000307c427836 */ /* 0x000fe20000000000 */
[----:B------:R-:W-:Y:S01]  /*3c00*/  HMMA.16816.F32 R60, R60, R160, R104 ;  /* 0x000000a03c3c723c */ /* 0x000fe20000001868 */
[----:B------:R-:W-:Y:S01]  /*3c10*/  FSEL R102, R102, -INF , P4 ;  /* 0xff80000066667808 */ /* 0x000fe20002000000 */
[----:B------:R-:W-:Y:S01]  /*3c20*/  FMUL R104, R109, UR12 ;  /* 0x0000000c6d687c20 */ /* 0x000fe20008400000 */
[----:B------:R-:W-:Y:S01]  /*3c30*/  FSEL R103, R103, -INF , P3 ;  /* 0xff80000067677808 */ /* 0x000fe20001800000 */
[----:B------:R-:W-:Y:S01]  /*3c40*/  FMUL R105, R111, UR12 ;  /* 0x0000000c6f697c20 */ /* 0x000fe20008400000 */
[----:B------:R-:W-:-:S02]  /*3c50*/  ISETP.GE.AND P4, PT, R4, R66, PT ;  /* 0x000000420400720c */ /* 0x000fc40003f86270 */
[----:B------:R-:W-:Y:S01]  /*3c60*/  ISETP.GE.AND P3, PT, R39, R66, PT ;  /* 0x000000422700720c */ /* 0x000fe20003f66270 */
[----:B------:R-:W-:Y:S01]  /*3c70*/  VIADD R66, R124, 0x31 ;  /* 0x000000317c427836 */ /* 0x000fe20000000000 */
[----:B------:R-:W-:Y:S01]  /*3c80*/  FSEL R104, R104, -INF , P6 ;  /* 0xff80000068687808 */ /* 0x000fe20003000000 */
[----:B------:R-:W-:Y:S01]  /*3c90*/  FMUL R107, R112, UR12 ;  /* 0x0000000c706b7c20 */ /* 0x000fe20008400000 */
[----:B------:R-:W-:Y:S01]  /*3ca0*/  FSEL R105, R105, -INF , P5 ;  /* 0xff80000069697808 */ /* 0x000fe20002800000 */
[----:B------:R-:W-:Y:S01]  /*3cb0*/  FMUL R106, R114, UR12 ;  /* 0x0000000c726a7c20 */ /* 0x000fe20008400000 */
[-C--:B------:R-:W-:Y:S02]  /*3cc0*/  ISETP.GE.AND P6, PT, R4, R66.reuse, PT ;  /* 0x000000420400720c */ /* 0x080fe40003fc6270 */
        /* <DEDUP_REMOVED lines=14> */
[----:B------:R-:W-:Y:S02]  /*3db0*/  ISETP.GE.AND P5, PT, R39, R66, PT ;  /* 0x000000422700720c */ /* 0x000fe40003fa6270 */
[----:B------:R-:W-:Y:S01]  /*3dc0*/  LOP3.LUT R66, R124, 0x59, RZ, 0xfc, !PT ;  /* 0x000000597c427812 */ /* 0x000fe200078efcff */
[----:B------:R-:W-:Y:S01]  /*3dd0*/  FMUL R112, R117, UR12 ;  /* 0x0000000c75707c20 */ /* 0x000fe20008400000 */
[----:B------:R-:W-:Y:S01]  /*3de0*/  FSEL R111, R111, -INF , P4 ;  /* 0xff8000006f6f7808 */ /* 0x000fe20002000000 */
[----:B------:R-:W-:Y:S01]  /*3df0*/  FMUL R113, R119, UR12 ;  /* 0x0000000c77717c20 */ /* 0x000fe20008400000 */
[----:B------:R-:W-:-:S02]  /*3e00*/  FSEL R110, R110, -INF , P3 ;  /* 0xff8000006e6e7808 */ /* 0x000fc40001800000 */
[-C--:B------:R-:W-:Y:S02]  /*3e10*/  ISETP.GE.AND P4, PT, R39, R66.reuse, PT ;  /* 0x000000422700720c */ /* 0x080fe40003f86270 */
[----:B------:R-:W-:Y:S02]  /*3e20*/  ISETP.GE.AND P3, PT, R4, R66, PT ;  /* 0x000000420400720c */ /* 0x000fe40003f66270 */
[----:B------:R-:W-:Y:S01]  /*3e30*/  LOP3.LUT R66, R124, 0x58, RZ, 0xfc, !PT ;  /* 0x000000587c427812 */ /* 0x000fe200078efcff */
[----:B------:R-:W-:Y:S01]  /*3e40*/  FMUL R77, R77, UR12 ;  /* 0x0000000c4d4d7c20 */ /* 0x000fe20008400000 */
[----:B------:R-:W-:Y:S01]  /*3e50*/  FSEL R112, R112, -INF , P6 ;  /* 0xff80000070707808 */ /* 0x000fe20003000000 */
[----:B------:R-:W-:Y:S01]  /*3e60*/  FMUL R79, R79, UR12 ;  /* 0x0000000c4f4f7c20 */ /* 0x000fe20008400000 */
[----:B------:R-:W-:Y:S02]  /*3e70*/  FSEL R113, R113, -INF , P5 ;  /* 0xff80000071717808 */ /* 0x000fe40002800000 */
[----:B------:R-:W-:-:S02]  /*3e80*/  ISETP.GE.AND P6, PT, R39, R66, PT ;  /* 0x000000422700720c */ /* 0x000fc40003fc6270 */
[----:B------:R-:W-:Y:S02]  /*3e90*/  ISETP.GE.AND P5, PT, R4, R66, PT ;  /* 0x000000420400720c */ /* 0x000fe40003fa6270 */
[----:B------:R-:W-:Y:S01]  /*3ea0*/  LOP3.LUT R66, R124, 0x51, RZ, 0xfc, !PT ;  /* 0x000000517c427812 */ /* 0x000fe200078efcff */
[----:B------:R-:W-:Y:S01]  /*3eb0*/  FMUL R76, R76, UR12 ;  /* 0x0000000c4c4c7c20 */ /* 0x000fe20008400000 */
[----:B------:R-:W-:Y:S01]  /*3ec0*/  FSEL R115, R77, -INF , P3 ;  /* 0xff8000004d737808 */ /* 0x000fe20001800000 */
[----:B------:R-:W-:Y:S01]  /*3ed0*/  FMUL R78, R78, UR12 ;  /* 0x0000000c4e4e7c20 */ /* 0x000fe20008400000 */
[----:B------:R-:W-:Y:S02]  /*3ee0*/  FSEL R114, R79, -INF , P4 ;  /* 0xff8000004f727808 */ /* 0x000fe40002000000 */
[-C--:B------:R-:W-:Y:S02]  /*3ef0*/  ISETP.GE.AND P3, PT, R39, R66.reuse, PT ;  /* 0x000000422700720c */ /* 0x080fe40003f66270 */
[----:B------:R-:W-:-:S02]  /*3f00*/  ISETP.GE.AND P4, PT, R4, R66, PT ;  /* 0x000000420400720c */ /* 0x000fc40003f86270 */
[----:B------:R-:W-:Y:S01]  /*3f10*/  LOP3.LUT R66, R124, 0x50, RZ, 0xfc, !PT ;  /* 0x000000507c427812 */ /* 0x000fe200078efcff */
[----:B------:R-:W-:Y:S01]  /*3f20*/  FMUL R81, R81, UR12 ;  /* 0x0000000c51517c20 */ /* 0x000fe20008400000 */
[----:B------:R-:W-:Y:S01]  /*3f30*/  FSEL R117, R76, -INF , P5 ;  /* 0xff8000004c757808 */ /* 0x000fe20002800000 */
[----:B------:R-:W-:Y:S01]  /*3f40*/  FMUL R83, R83, UR12 ;  /* 0x0000000c53537c20 */ /* 0x000fe20008400000 */
[----:B------:R-:W-:Y:S02]  /*3f50*/  FSEL R116, R78, -INF , P6 ;  /* 0xff8000004e747808 */ /* 0x000fe40003000000 */
        /* <DEDUP_REMOVED lines=10> */
[----:B------:R-:W-:Y:S01]  /*4000*/  STS.U8 [R133+UR6+0x980], R167 ;  /* 0x000980a785007988 */ /* 0x000fe20008000006 */
[----:B------:R-:W-:Y:S01]  /*4010*/  FSEL R134, R80, -INF , P6 ;  /* 0xff80000050867808 */ /* 0x000fe20003000000 */
[----:B------:R-:W-:Y:S01]  /*4020*/  FMUL R85, R85, UR12 ;  /* 0x0000000c55557c20 */ /* 0x000fe20008400000 */
[----:B------:R-:W-:Y:S01]  /*4030*/  FMUL R87, R87, UR12 ;  /* 0x0000000c57577c20 */ /* 0x000fe20008400000 */
[----:B------:R0:W-:Y:S01]  /*4040*/  STS.U8 [R133+UR6+0xd80], R168 ;  /* 0x000d80a885007988 */ /* 0x0001e20008000006 */
[----:B------:R-:W-:Y:S01]  /*4050*/  ISETP.GE.AND P6, PT, R39, R66, PT ;  /* 0x000000422700720c */ /* 0x000fe20003fc6270 */
[----:B------:R-:W-:Y:S01]  /*4060*/  FMUL R84, R84, UR12 ;  /* 0x0000000c54547c20 */ /* 0x000fe20008400000 */
[----:B------:R-:W-:Y:S01]  /*4070*/  LOP3.LUT R169, R41, 0x40, RZ, 0x3c, !PT ;  /* 0x0000004029a97812 */ /* 0x000fe200078e3cff */
[----:B------:R-:W-:Y:S01]  /*4080*/  FMUL R86, R86, UR12 ;  /* 0x0000000c56567c20 */ /* 0x000fe20008400000 */
[----:B------:R-:W-:-:S02]  /*4090*/  FSEL R160, R85, -INF , P3 ;  /* 0xff80000055a07808 */ /* 0x000fc40001800000 */
[----:B0-----:R-:W-:Y:S02]  /*40a0*/  FSEL R133, R82, -INF , P5 ;  /* 0xff80000052857808 */ /* 0x001fe40002800000 */
[----:B------:R-:W-:Y:S02]  /*40b0*/  ISETP.GE.AND P5, PT, R4, R66, PT ;  /* 0x000000420400720c */ /* 0x000fe40003fa6270 */
[----:B------:R-:W-:Y:S02]  /*40c0*/  LOP3.LUT R66, R124, 0x41, RZ, 0xfc, !PT ;  /* 0x000000417c427812 */ /* 0x000fe400078efcff */
[----:B------:R-:W-:Y:S02]  /*40d0*/  FSEL R161, R87, -INF , P4 ;  /* 0xff80000057a17808 */ /* 0x000fe40002000000 */
[-C--:B------:R-:W-:Y:S02]  /*40e0*/  ISETP.GE.AND P3, PT, R39, R66.reuse, PT ;  /* 0x000000422700720c */ /* 0x080fe40003f66270 */
[----:B------:R-:W-:-:S02]  /*40f0*/  ISETP.GE.AND P4, PT, R4, R66, PT ;  /* 0x000000420400720c */ /* 0x000fc40003f86270 */
[----:B------:R-:W-:Y:S01]  /*4100*/  LOP3.LUT R66, R124, 0x40, RZ, 0xfc, !PT ;  /* 0x000000407c427812 */ /* 0x000fe200078efcff */
[----:B------:R0:W-:Y:S01]  /*4110*/  STS.U8 [R169+UR6+0x200], R162 ;  /* 0x000200a2a9007988 */ /* 0x0001e20008000006 */
[----:B------:R-:W-:Y:S02]  /*4120*/  FSEL R124, R86, -INF , P6 ;  /* 0xff800000567c7808 */ /* 0x000fe40003000000 */
[-C--:B------:R-:W-:Y:S01]  /*4130*/  ISETP.GE.AND P6, PT, R4, R66.reuse, PT ;  /* 0x000000420400720c */ /* 0x080fe20003fc6270 */
[----:B------:R-:W-:Y:S01]  /*4140*/  FMUL R121, R121, UR12 ;  /* 0x0000000c79797c20 */ /* 0x000fe20008400000 */
[----:B0-----:R-:W-:Y:S02]  /*4150*/  FSEL R162, R84, -INF , P5 ;  /* 0xff80000054a27808 */ /* 0x001fe40002800000 */
[----:B------:R-:W-:Y:S02]  /*4160*/  ISETP.GE.AND P5, PT, R39, R66, PT ;  /* 0x000000422700720c */ /* 0x000fe40003fa6270 */
[----:B------:R-:W-:Y:S01]  /*4170*/  LOP3.LUT R66, R163, 0xffff, RZ, 0xc0, !PT ;  /* 0x0000ffffa3427812 */ /* 0x000fe200078ec0ff */
[----:B------:R-:W-:-:S03]  /*4180*/  FMUL R123, R123, UR12 ;  /* 0x0000000c7b7b7c20 */ /* 0x000fc60008400000 */
[--C-:B------:R-:W-:Y:S02]  /*4190*/  SHF.R.U32.HI R67, RZ, 0xf, R66.reuse ;  /* 0x0000000fff437819 */ /* 0x100fe40000011642 */
[----:B------:R-:W-:Y:S02]  /*41a0*/  FSEL R121, R121, -INF , P4 ;  /* 0xff80000079797808 */ /* 0x000fe40002000000 */
[----:B------:R-:W-:Y:S02]  /*41b0*/  LOP3.LUT P4, RZ, R67, 0x1, RZ, 0xc0, !PT ;  /* 0x0000000143ff7812 */ /* 0x000fe4000788c0ff */
[----:B------:R-:W-:Y:S01]  /*41c0*/  SHF.R.U32.HI R67, RZ, 0xe, R66 ;  /* 0x0000000eff437819 */ /* 0x000fe20000011642 */
[----:B------:R-:W-:Y:S01]  /*41d0*/  FMUL R120, R120, UR12 ;  /* 0x0000000c78787c20 */ /* 0x000fe20008400000 */
[----:B------:R-:W-:Y:S02]  /*41e0*/  FSEL R123, R123, -INF , P3 ;  /* 0xff8000007b7b7808 */ /* 0x000fe40001800000 */
[----:B------:R-:W-:-:S02]  /*41f0*/  LOP3.LUT P3, RZ, R67, 0x1, RZ, 0xc0, !PT ;  /* 0x0000000143ff7812 */ /* 0x000fc4000786c0ff */
[--C-:B------:R-:W-:Y:S01]  /*4200*/  SHF.R.U32.HI R67, RZ, 0xb, R66.reuse ;  /* 0x0000000bff437819 */ /* 0x100fe20000011642 */
[----:B------:R-:W-:Y:S01]  /*4210*/  FMUL R88, R88, UR12 ;  /* 0x0000000c58587c20 */ /* 0x000fe20008400000 */
[----:B------:R-:W-:Y:S02]  /*4220*/  FSEL R120, R120, -INF , P6 ;  /* 0xff80000078787808 */ /* 0x000fe40003000000 */
[----:B------:R-:W-:Y:S02]  /*4230*/  LOP3.LUT P6, RZ, R67, 0x1, RZ, 0xc0, !PT ;  /* 0x0000000143ff7812 */ /* 0x000fe400078cc0ff */
[----:B------:R-:W-:Y:S01]  /*4240*/  SHF.R.U32.HI R67, RZ, 0xa, R66 ;  /* 0x0000000aff437819 */ /* 0x000fe20000011642 */
[----:B------:R-:W-:Y:S01]  /*4250*/  FMUL R89, R89, UR12 ;  /* 0x0000000c59597c20 */ /* 0x000fe20008400000 */
[----:B------:R-:W-:Y:S02]  /*4260*/  FSEL R163, R88, -INF , !P4 ;  /* 0xff80000058a37808 */ /* 0x000fe40006000000 */
[----:B------:R-:W-:-:S02]  /*4270*/  LOP3.LUT P4, RZ, R67, 0x1, RZ, 0xc0, !PT ;  /* 0x0000000143ff7812 */ /* 0x000fc4000788c0ff */
[----:B------:R-:W-:Y:S02]  /*4280*/  SHF.R.U32.HI R67, RZ, 0x7, R66 ;  /* 0x00000007ff437819 */ /* 0x000fe40000011642 */
[----:B------:R-:W-:Y:S02]  /*4290*/  FMNMX3 R68, R142, R125, R139, !PT ;  /* 0x0000007d8e447276 */ /* 0x000fe4000780008b */
[----:B------:R-:W-:Y:S02]  /*42a0*/  FSEL R164, R89, -INF , !P3 ;  /* 0xff80000059a47808 */ /* 0x000fe40005800000 */
[----:B------:R-:W-:Y:S02]  /*42b0*/  LOP3.LUT P3, RZ, R67, 0x1, RZ, 0xc0, !PT ;  /* 0x0000000143ff7812 */ /* 0x000fe4000786c0ff */
[----:B------:R-:W-:-:S04]  /*42c0*/  FMNMX3 R67, R68, R127, R145, !PT ;  /* 0x0000007f44437276 */ /* 0x000fc80007800091 */
[----:B------:R-:W-:Y:S01]  /*42d0*/  FMNMX3 R67, R67, R146, R96, !PT ;  /* 0x0000009243437276 */ /* 0x000fe20007800060 */
[----:B------:R-:W-:-:S03]  /*42e0*/  FMUL R72, R72, UR12 ;  /* 0x0000000c48487c20 */ /* 0x000fc60008400000 */
[----:B------:R-:W-:Y:S02]  /*42f0*/  FMNMX3 R67, R67, R97, R98, !PT ;  /* 0x0000006143437276 */ /* 0x000fe40007800062 */
[----:B------:R-:W-:Y:S02]  /*4300*/  SHF.R.U32.HI R68, RZ, 0x6, R66 ;  /* 0x00000006ff447819 */ /* 0x000fe40000011642 */
[----:B------:R-:W-:Y:S01]  /*4310*/  FMNMX3 R67, R67, R100, R102, !PT ;  /* 0x0000006443437276 */ /* 0x000fe20007800066 */
[----:B------:R-:W-:Y:S01]  /*4320*/  FMUL R73, R73, UR12 ;  /* 0x0000000c49497c20 */ /* 0x000fe20008400000 */
[----:B------:R-:W-:Y:S02]  /*4330*/  FSEL R166, R72, -INF , !P6 ;  /* 0xff80000048a67808 */ /* 0x000fe40007000000 */
[----:B------:R-:W-:Y:S02]  /*4340*/  LOP3.LUT P6, RZ, R68, 0x1, RZ, 0xc0, !PT ;  /* 0x0000000144ff7812 */ /* 0x000fe400078cc0ff */
[----:B------:R-:W-:-:S02]  /*4350*/  FMNMX3 R67, R67, R104, R107, !PT ;  /* 0x0000006843437276 */ /* 0x000fc4000780006b */
[--C-:B------:R-:W-:Y:S01]  /*4360*/  SHF.R.U32.HI R68, RZ, 0x3, R66.reuse ;  /* 0x00000003ff447819 */ /* 0x100fe20000011642 */
[----:B------:R-:W-:Y:S01]  /*4370*/  FMUL R92, R92, UR12 ;  /* 0x0000000c5c5c7c20 */ /* 0x000fe20008400000 */
[----:B------:R-:W-:Y:S02]  /*4380*/  FSEL R167, R73, -INF , !P4 ;  /* 0xff80000049a77808 */ /* 0x000fe40006000000 */
[----:B------:R-:W-:Y:S02]  /*4390*/  FMNMX3 R67, R67, R108, R111, !PT ;  /* 0x0000006c43437276 */ /* 0x000fe4000780006f */
[----:B------:R-:W-:Y:S02]  /*43a0*/  LOP3.LUT P4, RZ, R68, 0x1, RZ, 0xc0, !PT ;  /* 0x0000000144ff7812 */ /* 0x000fe4000788c0ff */
[----:B------:R-:W-:Y:S01]  /*43b0*/  SHF.R.U32.HI R68, RZ, 0x2, R66 ;  /* 0x00000002ff447819 */ /* 0x000fe20000011642 */
[----:B------:R-:W-:Y:S01]  /*43c0*/  FMUL R93, R93, UR12 ;  /* 0x0000000c5d5d7c20 */ /* 0x000fe20008400000 */
[----:B------:R-:W-:-:S02]  /*43d0*/  FMNMX3 R67, R67, R112, R120, !PT ;  /* 0x0000007043437276 */ /* 0x000fc40007800078 */
[----:B------:R-:W-:Y:S02]  /*43e0*/  FSEL R168, R92, -INF , !P3 ;  /* 0xff8000005ca87808 */ /* 0x000fe40005800000 */
[----:B------:R-:W-:Y:S02]  /*43f0*/  LOP3.LUT P3, RZ, R68, 0x1, RZ, 0xc0, !PT ;  /* 0x0000000144ff7812 */ /* 0x000fe4000786c0ff */
[----:B------:R-:W-:Y:S02]  /*4400*/  SHF.R.U32.HI R68, RZ, 0xd, R66 ;  /* 0x0000000dff447819 */ /* 0x000fe40000011642 */
[----:B------:R-:W-:Y:S02]  /*4410*/  FMNMX3 R67, R67, R121, R162, !PT ;  /* 0x0000007943437276 */ /* 0x000fe400078000a2 */
[----:B------:R-:W-:Y:S02]  /*4420*/  FSEL R165, R93, -INF , !P6 ;  /* 0xff8000005da57808 */ /* 0x000fe40007000000 */
[----:B------:R-:W-:Y:S01]  /*4430*/  LOP3.LUT P6, RZ, R68, 0x1, RZ, 0xc0, !PT ;  /* 0x0000000144ff7812 */ /* 0x000fe200078cc0ff */
[----:B------:R-:W-:Y:S01]  /*4440*/  FMUL R60, R60, UR12 ;  /* 0x0000000c3c3c7c20 */ /* 0x000fe20008400000 */
[----:B------:R-:W-:-:S02]  /*4450*/  FMNMX3 R68, R67, R160, R134, !PT ;  /* 0x000000a043447276 */ /* 0x000fc40007800086 */
[--C-:B------:R-:W-:Y:S02]  /*4460*/  SHF.R.U32.HI R67, RZ, 0xc, R66.reuse ;  /* 0x0000000cff437819 */ /* 0x100fe40000011642 */
[----:B------:R-:W-:Y:S02]  /*4470*/  FMNMX3 R68, R68, R119, R117, !PT ;  /* 0x0000007744447276 */ /* 0x000fe40007800075 */
[----:B------:R-:W-:Y:S01]  /*4480*/  FSEL R93, R60, -INF , !P4 ;  /* 0xff8000003c5d7808 */ /* 0x000fe20006000000 */
[----:B------:R-:W-:Y:S01]  /*4490*/  FMUL R61, R61, UR12 ;  /* 0x0000000c3d3d7c20 */ /* 0x000fe20008400000 */
[----:B------:R-:W-:Y:S02]  /*44a0*/  LOP3.LUT P4, RZ, R67, 0x1, RZ, 0xc0, !PT ;  /* 0x0000000143ff7812 */ /* 0x000fe4000788c0ff */
[----:B------:R-:W-:Y:S02]  /*44b0*/  FMNMX3 R67, R68, R115, R163, !PT ;  /* 0x0000007344437276 */ /* 0x000fe400078000a3 */
[----:B------:R-:W-:-:S02]  /*44c0*/  SHF.R.U32.HI R60, RZ, 0x9, R66 ;  /* 0x00000009ff3c7819 */ /* 0x000fc40000011642 */
[----:B------:R-:W-:Y:S02]  /*44d0*/  FMNMX3 R67, R67, R164, R166, !PT ;  /* 0x000000a443437276 */ /* 0x000fe400078000a6 */
[----:B------:R-:W-:Y:S02]  /*44e0*/  FSEL R92, R61, -INF , !P3 ;  /* 0xff8000003d5c7808 */ /* 0x000fe40005800000 */
[----:B------:R-:W-:Y:S02]  /*44f0*/  LOP3.LUT P3, RZ, R60, 0x1, RZ, 0xc0, !PT ;  /* 0x000000013cff7812 */ /* 0x000fe4000786c0ff */
[----:B------:R-:W-:Y:S02]  /*4500*/  FMNMX3 R60, R126, R138, R144, !PT ;  /* 0x0000008a7e3c7276 */ /* 0x000fe40007800090 */
[----:B------:R-:W-:Y:S02]  /*4510*/  FMNMX3 R68, R67, R167, R168, !PT ;  /* 0x000000a743447276 */ /* 0x000fe400078000a8 */
[----:B------:R-:W-:-:S02]  /*4520*/  FMNMX3 R60, R60, R143, R148, !PT ;  /* 0x0000008f3c3c7276 */ /* 0x000fc40007800094 */
[----:B------:R-:W-:Y:S01]  /*4530*/  FMNMX3 R67, R68, R165, R93, !PT ;  /* 0x000000a544437276 */ /* 0x000fe2000780005d */
[----:B------:R-:W-:Y:S01]  /*4540*/  FMUL R122, R122, UR12 ;  /* 0x0000000c7a7a7c20 */ /* 0x000fe20008400000 */
[----:B------:R-:W-:Y:S02]  /*4550*/  FMNMX3 R61, R60, R147, R65, !PT ;  /* 0x000000933c3d7276 */ /* 0x000fe40007800041 */
[----:B------:R-:W-:Y:S02]  /*4560*/  FMNMX R60, R92, R67, !PT ;  /* 0x000000435c3c7209 */ /* 0x000fe40007800000 */
[----:B------:R-:W-:Y:S02]  /*4570*/  SHF.R.U32.HI R68, RZ, 0x8, R66 ;  /* 0x00000008ff447819 */ /* 0x000fe40000011642 */
[----:B------:R-:W-:Y:S01]  /*4580*/  FSEL R122, R122, -INF , P5 ;  /* 0xff8000007a7a7808 */ /* 0x000fe20002800000 */
[----:B------:R-:W0:Y:S01]  /*4590*/  SHFL.BFLY PT, R67, R60, 0x2, 0x1f ;  /* 0x0c401f003c437f89 */ /* 0x000e2200000e0000 */
[----:B------:R-:W-:-:S02]  /*45a0*/  LOP3.LUT P5, RZ, R68, 0x1, RZ, 0xc0, !PT ;  /* 0x0000000144ff7812 */ /* 0x000fc400078ac0ff */
        /* <DEDUP_REMOVED lines=8> */
[----:B------:R-:W-:Y:S02]  /*4630*/  FMNMX3 R68, R68, R113, R122, !PT ;  /* 0x0000007144447276 */ /* 0x000fe4000780007a */
[----:B------:R-:W-:-:S02]  /*4640*/  LOP3.LUT P6, RZ, R61, 0x1, RZ, 0xc0, !PT ;  /* 0x000000013dff7812 */ /* 0x000fc400078cc0ff */
[----:B------:R-:W-:Y:S02]  /*4650*/  SHF.R.U32.HI R61, RZ, 0x4, R66 ;  /* 0x00000004ff3d7819 */ /* 0x000fe40000011642 */
[----:B------:R-:W-:Y:S02]  /*4660*/  FMNMX3 R68, R68, R123, R124, !PT ;  /* 0x0000007b44447276 */ /* 0x000fe4000780007c */
[----:B------:R-:W-:Y:S02]  /*4670*/  FSEL R89, R89, -INF , !P4 ;  /* 0xff80000059597808 */ /* 0x000fe40006000000 */
[----:B------:R-:W-:Y:S02]  /*4680*/  LOP3.LUT P4, RZ, R61, 0x1, RZ, 0xc0, !PT ;  /* 0x000000013dff7812 */ /* 0x000fe4000788c0ff */
[----:B0-----:R-:W-:Y:S02]  /*4690*/  FMNMX R61, R60, R67, !PT ;  /* 0x000000433c3d7209 */ /* 0x001fe40007800000 */
[----:B------:R-:W-:Y:S01]  /*46a0*/  FMNMX3 R67, R68, R161, R133, !PT ;  /* 0x000000a144437276 */ /* 0x000fe20007800085 */
[----:B------:R-:W-:-:S03]  /*46b0*/  FMUL R74, R74, UR12 ;  /* 0x0000000c4a4a7c20 */ /* 0x000fc60008400000 */
[----:B------:R-:W-:Y:S01]  /*46c0*/  FMNMX3 R67, R67, R118, R116, !PT ;  /* 0x0000007643437276 */ /* 0x000fe20007800074 */
[----:B------:R-:W-:Y:S01]  /*46d0*/  FMUL R75, R75, UR12 ;  /* 0x0000000c4b4b7c20 */ /* 0x000fe20008400000 */
[----:B------:R-:W-:Y:S01]  /*46e0*/  FMUL R86, R94, UR12 ;  /* 0x0000000c5e567c20 */ /* 0x000fe20008400000 */
[----:B------:R-:W-:Y:S02]  /*46f0*/  SHF.R.U32.HI R66, RZ, 0x1, R66 ;  /* 0x00000001ff427819 */ /* 0x000fe40000011642 */
[----:B------:R-:W-:Y:S02]  /*4700*/  FSEL R88, R74, -INF , !P3 ;  /* 0xff8000004a587808 */ /* 0x000fe40005800000 */
[----:B------:R-:W-:Y:S01]  /*4710*/  FMNMX3 R67, R67, R114, R90, !PT ;  /* 0x0000007243437276 */ /* 0x000fe2000780005a */
[----:B------:R-:W-:Y:S01]  /*4720*/  FMUL R85, R95, UR12 ;  /* 0x0000000c5f557c20 */ /* 0x000fe20008400000 */
[----:B------:R-:W-:Y:S01]  /*4730*/  FMUL R62, R62, UR12 ;  /* 0x0000000c3e3e7c20 */ /* 0x000fe20008400000 */
[----:B------:R-:W-:-:S02]  /*4740*/  LOP3.LUT P3, RZ, R66, 0x1, RZ, 0xc0, !PT ;  /* 0x0000000142ff7812 */ /* 0x000fc4000786c0ff */
[----:B------:R-:W-:Y:S02]  /*4750*/  FSEL R87, R75, -INF , !P5 ;  /* 0xff8000004b577808 */ /* 0x000fe40006800000 */
[----:B------:R-:W-:Y:S02]  /*4760*/  FSEL R86, R86, -INF , !P6 ;  /* 0xff80000056567808 */ /* 0x000fe40007000000 */
[----:B------:R-:W-:Y:S01]  /*4770*/  FMNMX3 R67, R67, R89, R88, !PT ;  /* 0x0000005943437276 */ /* 0x000fe20007800058 */
[----:B------:R-:W-:Y:S01]  /*4780*/  FMUL R63, R63, UR12 ;  /* 0x0000000c3f3f7c20 */ /* 0x000fe20008400000 */
[----:B------:R-:W-:Y:S02]  /*4790*/  FSEL R85, R85, -INF , !P4 ;  /* 0xff80000055557808 */ /* 0x000fe40006000000 */
[----:B------:R-:W-:Y:S02]  /*47a0*/  FSEL R84, R62, -INF , !P3 ;  /* 0xff8000003e547808 */ /* 0x000fe40005800000 */
[----:B------:R-:W-:-:S02]  /*47b0*/  FMNMX3 R67, R67, R87, R86, !PT ;  /* 0x0000005743437276 */ /* 0x000fc40007800056 */
[----:B------:R-:W-:Y:S02]  /*47c0*/  FSEL R63, R63, -INF , P2 ;  /* 0xff8000003f3f7808 */ /* 0x000fe40001000000 */
[----:B------:R-:W-:Y:S01]  /*47d0*/  FMNMX3 R60, R67, R85, R84, !PT ;  /* 0x00000055433c7276 */ /* 0x000fe20007800054 */
[----:B------:R-:W0:Y:S03]  /*47e0*/  SHFL.BFLY PT, R68, R61, 0x1, 0x1f ;  /* 0x0c201f003d447f89 */ /* 0x000e2600000e0000 */
[----:B------:R-:W-:-:S05]  /*47f0*/  FMNMX R66, R63, R60, !PT ;  /* 0x0000003c3f427209 */ /* 0x000fca0007800000 */
[----:B------:R-:W1:Y:S01]  /*4800*/  SHFL.BFLY PT, R67, R66, 0x2, 0x1f ;  /* 0x0c401f0042437f89 */ /* 0x000e6200000e0000 */
[----:B------:R-:W2:Y:S01]  /*4810*/  S2R R62, SR_TID.X ;  /* 0x00000000003e7919 */ /* 0x000ea20000002100 */
[----:B0-----:R-:W-:-:S05]  /*4820*/  FMNMX3 R60, R61, R68, R2, !PT ;  /* 0x000000443d3c7276 */ /* 0x001fca0007800002 */
[----:B------:R-:W-:Y:S01]  /*4830*/  FADD R61, R125, -R60 ;  /* 0x8000003c7d3d7221 */ /* 0x000fe20000000000 */
[----:B-1----:R-:W-:-:S03]  /*4840*/  FMNMX R67, R66, R67, !PT ;  /* 0x0000004342437209 */ /* 0x002fc60007800000 */
[----:B------:R-:W-:Y:S02]  /*4850*/  FMUL R68, R61, 1.4426950216293334961 ;  /* 0x3fb8aa3b3d447820 */ /* 0x000fe40000400000 */
[----:B------:R-:W0:Y:S01]  /*4860*/  SHFL.BFLY PT, R61, R67, 0x1, 0x1f ;  /* 0x0c201f00433d7f89 */ /* 0x000e2200000e0000 */
[--C-:B------:R-:W-:Y:S01]  /*4870*/  FADD R139, R139, -R60.reuse ;  /* 0x8000003c8b8b7221 */ /* 0x100fe20000000000 */
[----:B------:R-:W-:-:S03]  /*4880*/  FADD R66, R127, -R60 ;  /* 0x8000003c7f427221 */ /* 0x000fc60000000000 */
[----:B------:R-:W-:Y:S01]  /*4890*/  FMUL R69, R139, 1.4426950216293334961 ;  /* 0x3fb8aa3b8b457820 */ /* 0x000fe20000400000 */
[----:B------:R-:W-:Y:S01]  /*48a0*/  FMUL R139, R66, 1.4426950216293334961 ;  /* 0x3fb8aa3b428b7820 */ /* 0x000fe20000400000 */
[C---:B--2---:R-:W-:Y:S02]  /*48b0*/  LOP3.LUT R66, R62.reuse, 0x1, RZ, 0xc0, !PT ;  /* 0x000000013e427812 */ /* 0x044fe400078ec0ff */
[----:B------:R-:W-:Y:S01]  /*48c0*/  LOP3.LUT R71, R62, 0x1c, RZ, 0xc0, !PT ;  /* 0x0000001c3e477812 */ /* 0x000fe200078ec0ff */
[----:B------:R1:W-:Y:S04]  /*48d0*/  STS.U8 [R169+UR6+0x600], R135 ;  /* 0x00060087a9007988 */ /* 0x0003e80008000006 */
[----:B------:R-:W-:Y:S01]  /*48e0*/  IMAD R66, R66, 0x2, R71 ;  /* 0x0000000242427824 */ /* 0x000fe200078e0247 */
[----:B------:R-:W-:Y:S01]  /*48f0*/  SHF.R.U32.HI R71, RZ, 0x1, R62 ;  /* 0x00000001ff477819 */ /* 0x000fe2000001163e */
[----:B------:R-:W-:Y:S03]  /*4900*/  MUFU.EX2 R127, R69 ;  /* 0x00000045007f7308 */ /* 0x000fe60000000800 */
[----:B------:R-:W-:-:S05]  /*4910*/  SGXT.U32 R71, R71, 0x1 ;  /* 0x000000014747781a */ /* 0x000fca0000000000 */
[----:B-1----:R1:W-:Y:S01]  /*4920*/  MUFU.EX2 R135, R68 ;  /* 0x0000004400877308 */ /* 0x0023e20000000800 */
[----:B0-----:R-:W-:Y:S01]  /*4930*/  FMNMX3 R61, R67, R61, R42, !PT ;  /* 0x0000003d433d7276 */ /* 0x001fe2000780002a */
[----:B------:R-:W-:Y:S02]  /*4940*/  IMAD.SHL.U32 R91, R62, 0x2, RZ ;  /* 0x000000023e5b7824 */ /* 0x000fe400078e00ff */
[--C-:B-1----:R-:W-:Y:S01]  /*4950*/  FADD R68, R96, -R60.reuse ;  /* 0x8000003c60447221 */ /* 0x102fe20000000000 */
[----:B------:R-:W-:-:S03]  /*4960*/  FADD R67, R97, -R60 ;  /* 0x8000003c61437221 */ /* 0x000fc60000000000 */
[----:B------:R-:W-:Y:S01]  /*4970*/  FMUL R69, R68, 1.4426950216293334961 ;  /* 0x3fb8aa3b44457820 */ /* 0x000fe20000400000 */
[----:B------:R-:W-:Y:S01]  /*4980*/  LOP3.LUT R68, R62, 0x7, RZ, 0xc0, !PT ;  /* 0x000000073e447812 */ /* 0x000fe200078ec0ff */
[----:B------:R-:W-:Y:S01]  /*4990*/  FADD R142, R142, -R60 ;  /* 0x8000003c8e8e7221 */ /* 0x000fe20000000000 */
[----:B------:R-:W-:Y:S01]  /*49a0*/  LOP3.LUT R62, R66, R71, RZ, 0xfc, !PT ;  /* 0x00000047423e7212 */ /* 0x000fe200078efcff */
[--C-:B------:R-:W-:Y:S01]  /*49b0*/  FADD R66, R144, -R61.reuse ;  /* 0x8000003d90427221 */ /* 0x100fe20000000000 */
[----:B------:R-:W-:Y:S01]  /*49c0*/  LOP3.LUT R71, R41, 0x50, RZ, 0x3c, !PT ;  /* 0x0000005029477812 */ /* 0x000fe200078e3cff */
[----:B------:R-:W-:Y:S01]  /*49d0*/  IMAD R68, R68, 0x90, RZ ;  /* 0x0000009044447824 */ /* 0x000fe200078e02ff */
[----:B------:R0:W-:Y:S01]  /*49e0*/  MUFU.EX2 R97, R69 ;  /* 0x0000004500617308 */ /* 0x0001e20000000800 */
[----:B------:R-:W-:Y:S01]  /*49f0*/  FMUL R70, R67, 1.4426950216293334961 ;  /* 0x3fb8aa3b43467820 */ /* 0x000fe20000400000 */
[----:B------:R-:W-:Y:S01]  /*4a00*/  FMUL R142, R142, 1.4426950216293334961 ;  /* 0x3fb8aa3b8e8e7820 */ /* 0x000fe20000400000 */
[----:B------:R-:W-:Y:S01]  /*4a10*/  FADD R67, R126, -R61 ;  /* 0x8000003d7e437221 */ /* 0x000fe20000000000 */
[----:B------:R-:W-:Y:S01]  /*4a20*/  STS.U8 [R169+UR6+0xa00], R151 ;  /* 0x000a0097a9007988 */ /* 0x000fe20008000006 */
[----:B------:R-:W-:-:S03]  /*4a30*/  LOP3.LUT R72, R41, 0x60, RZ, 0x3c, !PT ;  /* 0x0000006029487812 */ /* 0x000fc600078e3cff */
[----:B------:R-:W-:Y:S01]  /*4a40*/  STS.U8 [R169+UR6+0xe00], R155 ;  /* 0x000e009ba9007988 */ /* 0x000fe20008000006 */
[----:B0-----:R-:W-:Y:S01]  /*4a50*/  FMUL R69, R66, 1.4426950216293334961 ;  /* 0x3fb8aa3b42457820 */ /* 0x001fe20000400000 */
[----:B------:R-:W-:Y:S01]  /*4a60*/  FADD R66, R143, -R61 ;  /* 0x8000003d8f427221 */ /* 0x000fe20000000000 */
[----:B------:R-:W-:Y:S01]  /*4a70*/  LOP3.LUT R91, R68, 0x30, R91, 0x78, !PT ;  /* 0x00000030445b7812 */ /* 0x000fe200078e785b */
[----:B------:R-:W-:Y:S01]  /*4a80*/  STS.U8 [R71+UR6+0x280], R140 ;  /* 0x0002808c47007988 */ /* 0x000fe20008000006 */
[----:B------:R0:W1:Y:S01]  /*4a90*/  MUFU.EX2 R125, R142 ;  /* 0x0000008e007d7308 */ /* 0x0000620000000800 */
[----:B------:R-:W-:Y:S02]  /*4aa0*/  FADD R145, R145, -R60 ;  /* 0x8000003c91917221 */ /* 0x000fe40000000000 */
[----:B------:R-:W-:Y:S01]  /*4ab0*/  STS.U8 [R71+UR6+0x680], R141 ;  /* 0x0006808d47007988 */ /* 0x000fe20008000006 */
[----:B------:R-:W-:-:S03]  /*4ac0*/  FMUL R68, R67, 1.4426950216293334961 ;  /* 0x3fb8aa3b43447820 */ /* 0x000fc60000400000 */
[----:B------:R-:W-:Y:S01]  /*4ad0*/  STS.U8 [R71+UR6+0xa80], R152 ;  /* 0x000a809847007988 */ /* 0x000fe20008000006 */
[----:B------:R-:W2:Y:S03]  /*4ae0*/  MUFU.EX2 R139, R139 ;  /* 0x0000008b008b7308 */ /* 0x000ea60000000800 */
[----:B------:R3:W-:Y:S01]  /*4af0*/  STS.U8 [R71+UR6+0xe80], R156 ;  /* 0x000e809c47007988 */ /* 0x0007e20008000006 */
[----:B------:R-:W-:Y:S01]  /*4b00*/  FADD R67, R138, -R61 ;  /* 0x8000003d8a437221 */ /* 0x000fe20000000000 */
[----:B------:R-:W-:Y:S01]  /*4b10*/  FMUL R66, R66, 1.4426950216293334961 ;  /* 0x3fb8aa3b42427820 */ /* 0x000fe20000400000 */
[----:B------:R-:W-:Y:S01]  /*4b20*/  FADD R146, R146, -R60 ;  /* 0x8000003c92927221 */ /* 0x000fe20000000000 */
[----:B------:R4:W-:Y:S01]  /*4b30*/  STS.U8 [R72+UR6+0x300], R137 ;  /* 0x0003008948007988 */ /* 0x0009e20008000006 */
[----:B0-----:R-:W-:Y:S01]  /*4b40*/  FMUL R142, R145, 1.4426950216293334961 ;  /* 0x3fb8aa3b918e7820 */ /* 0x001fe20000400000 */
[----:B---3--:R-:W-:-:S02]  /*4b50*/  LOP3.LUT R71, R41, 0x70, RZ, 0x3c, !PT ;  /* 0x0000007029477812 */ /* 0x008fc400078e3cff */
[----:B------:R0:W-:Y:S01]  /*4b60*/  STS.U8 [R72+UR6+0x700], R149 ;  /* 0x0007009548007988 */ /* 0x0001e20008000006 */
[--C-:B------:R-:W-:Y:S01]  /*4b70*/  FADD R147, R147, -R61.reuse ;  /* 0x8000003d93937221 */ /* 0x100fe20000000000 */
[----:B------:R-:W-:Y:S02]  /*4b80*/  FMUL R67, R67, 1.4426950216293334961 ;  /* 0x3fb8aa3b43437820 */ /* 0x000fe40000400000 */
[----:B------:R-:W-:Y:S01]  /*4b90*/  STS.U8 [R72+UR6+0xb00], R153 ;  /* 0x000b009948007988 */ /* 0x000fe20008000006 */
[----:B------:R3:W-:Y:S03]  /*4ba0*/  MUFU.EX2 R140, R66 ;  /* 0x00000042008c7308 */ /* 0x0007e60000000800 */
[----:B------:R-:W-:Y:S01]  /*4bb0*/  STS.U8 [R72+UR6+0xf00], R157 ;  /* 0x000f009d48007988 */ /* 0x000fe20008000006 */
[----:B------:R-:W-:Y:S01]  /*4bc0*/  FMUL R146, R146, 1.4426950216293334961 ;  /* 0x3fb8aa3b92927820 */ /* 0x000fe20000400000 */
[----:B------:R-:W-:-:S02]  /*4bd0*/  FADD R148, R148, -R61 ;  /* 0x8000003d94947221 */ /* 0x000fc40000000000 */
[----:B------:R-:W-:Y:S01]  /*4be0*/  STS.U8 [R71+UR6+0x380], R136 ;  /* 0x0003808847007988 */ /* 0x000fe20008000006 */
[--C-:B------:R-:W-:Y:S01]  /*4bf0*/  FADD R64, R64, -R61.reuse ;  /* 0x8000003d40407221 */ /* 0x100fe20000000000 */
[----:B---3--:R-:W-:Y:S02]  /*4c00*/  FADD R66, R65, -R61 ;  /* 0x8000003d41427221 */ /* 0x008fe40000000000 */
[----:B------:R-:W-:Y:S04]  /*4c10*/  STS.U8 [R71+UR6+0x780], R150 ;  /* 0x0007809647007988 */ /* 0x000fe80008000006 */
[----:B------:R-:W-:Y:S04]  /*4c20*/  STS.U8 [R71+UR6+0xb80], R154 ;  /* 0x000b809a47007988 */ /* 0x000fe80008000006 */
[----:B------:R-:W-:Y:S01]  /*4c30*/  STS.U8 [R71+UR6+0xf80], R158 ;  /* 0x000f809e47007988 */ /* 0x000fe20008000006 */
[----:B------:R-:W-:Y:S01]  /*4c40*/  FMUL R145, R147, 1.4426950216293334961 ;  /* 0x3fb8aa3b93917820 */ /* 0x000fe20000400000 */
[----:B------:R-:W-:Y:S01]  /*4c50*/  BAR.SYNC.DEFER_BLOCKING 0x0 ;  /* 0x0000000000007b1d */ /* 0x000fe20000010000 */
[----:B------:R-:W-:Y:S01]  /*4c60*/  FMUL R148, R148, 1.4426950216293334961 ;  /* 0x3fb8aa3b94947820 */ /* 0x000fe20000400000 */
[----:B------:R-:W-:Y:S01]  /*4c70*/  FMUL R66, R66, 1.4426950216293334961 ;  /* 0x3fb8aa3b42427820 */ /* 0x000fe20000400000 */
[----:B------:R-:W-:-:S03]  /*4c80*/  FMUL R64, R64, 1.4426950216293334961 ;  /* 0x3fb8aa3b40407820 */ /* 0x000fc60000400000 */
[----:B------:R-:W-:Y:S08]  /*4c90*/  MUFU.EX2 R138, R68 ;  /* 0x00000044008a7308 */ /* 0x000ff00000000800 */
[----:B------:R1:W3:Y:S08]  /*4ca0*/  MUFU.EX2 R144, R67 ;  /* 0x0000004300907308 */ /* 0x0002f00000000800 */
[----:B------:R-:W5:Y:S01]  /*4cb0*/  MUFU.EX2 R143, R69 ;  /* 0x00000045008f7308 */ /* 0x000f620000000800 */
[----:B-1----:R-:W-:Y:S01]  /*4cc0*/  F2FP.SATFINITE.E4M3.F32.PACK_AB_MERGE_C R67, R135, R125, RZ ;  /* 0x0000007d8743723e */ /* 0x002fe200048070ff */
[----:B------:R-:W1:Y:S06]  /*4cd0*/  LDSM.16.M88.4 R72, [R91+UR6] ;  /* 0x000000065b48783b */ /* 0x000e6c0008000200 */
[----:B------:R-:W-:Y:S01]  /*4ce0*/  MUFU.EX2 R142, R142 ;  /* 0x0000008e008e7308 */ /* 0x000fe20000000800 */
[----:B--2---:R-:W-:-:S07]  /*4cf0*/  F2FP.SATFINITE.E4M3.F32.PACK_AB_MERGE_C R68, R139, R127, RZ ;  /* 0x0000007f8b44723e */ /* 0x004fce00048070ff */
[----:B------:R-:W2:Y:S08]  /*4d00*/  MUFU.EX2 R96, R146 ;  /* 0x0000009200607308 */ /* 0x000eb00000000800 */
[----:B------:R-:W0:Y:S01]  /*4d10*/  MUFU.EX2 R126, R70 ;  /* 0x00000046007e7308 */ /* 0x000e220000000800 */
[----:B------:R-:W-:-:S07]  /*4d20*/  F2FP.F16.E4M3.UNPACK_B R67, R67 ;  /* 0x00000043ff43723e */ /* 0x000fce00020006ff */
[----:B------:R-:W-:Y:S01]  /*4d30*/  MUFU.EX2 R141, R148 ;  /* 0x00000094008d7308 */ /* 0x000fe20000000800 */
[----:B------:R-:W-:-:S07]  /*4d40*/  F2FP.F16.E4M3.UNPACK_B R68, R68 ;  /* 0x00000044ff44723e */ /* 0x000fce00020006ff */
[----:B------:R-:W0:Y:S08]  /*4d50*/  MUFU.EX2 R145, R145 ;  /* 0x0000009100917308 */ /* 0x000e300000000800 */
[----:B------:R-:W-:Y:S08]  /*4d60*/  MUFU.EX2 R146, R66 ;  /* 0x0000004200927308 */ /* 0x000ff00000000800 */
[----:B----4-:R4:W1:Y:S01]  /*4d70*/  MUFU.EX2 R137, R64 ;  /* 0x0000004000897308 */ /* 0x0108620000000800 */
[----:B------:R-:W-:-:S02]  /*4d80*/  SEL R65, R67, R68, !P0 ;  /* 0x0000004443417207 */ /* 0x000fc40004000000 */
[----:B------:R-:W-:Y:S02]  /*4d90*/  SEL R77, R68, R67, !P0 ;  /* 0x00000043444d7207 */ /* 0x000fe40004000000 */
[----:B---3--:R-:W-:Y:S02]  /*4da0*/  F2FP.SATFINITE.E4M3.F32.PACK_AB_MERGE_C R67, R144, R138, RZ ;  /* 0x0000008a9043723e */ /* 0x008fe400048070ff */
[----:B-----5:R-:W-:Y:S02]  /*4db0*/  F2FP.SATFINITE.E4M3.F32.PACK_AB_MERGE_C R68, R140, R143, RZ ;  /* 0x0000008f8c44723e */ /* 0x020fe400048070ff */
[----:B--2---:R-:W-:Y:S02]  /*4dc0*/  F2FP.SATFINITE.E4M3.F32.PACK_AB_MERGE_C R69, R96, R142, RZ ;  /* 0x0000008e6045723e */ /* 0x004fe400048070ff */
[----:B0-----:R-:W-:Y:S02]  /*4dd0*/  F2FP.SATFINITE.E4M3.F32.PACK_AB_MERGE_C R70, R126, R97, RZ ;  /* 0x000000617e46723e */ /* 0x001fe400048070ff */
[----:B------:R-:W-:-:S02]  /*4de0*/  F2FP.F16.E4M3.UNPACK_B R67, R67 ;  /* 0x00000043ff43723e */ /* 0x000fc400020006ff */
[----:B------:R-:W-:Y:S02]  /*4df0*/  F2FP.F16.E4M3.UNPACK_B R68, R68 ;  /* 0x00000044ff44723e */ /* 0x000fe400020006ff */
[----:B------:R-:W-:Y:S02]  /*4e00*/  F2FP.F16.E4M3.UNPACK_B R69, R69 ;  /* 0x00000045ff45723e */ /* 0x000fe400020006ff */
[----:B------:R-:W-:Y:S02]  /*4e10*/  F2FP.F16.E4M3.UNPACK_B R70, R70 ;  /* 0x00000046ff46723e */ /* 0x000fe400020006ff */
[----:B----4-:R-:W-:Y:S02]  /*4e20*/  F2FP.SATFINITE.E4M3.F32.PACK_AB_MERGE_C R64, R145, R141, RZ ;  /* 0x0000008d9140723e */ /* 0x010fe400048070ff */
[----:B-1----:R-:W-:Y:S01]  /*4e30*/  F2FP.SATFINITE.E4M3.F32.PACK_AB_MERGE_C R66, R137, R146, RZ ;  /* 0x000000928942723e */ /* 0x002fe200048070ff */
[----:B------:R-:W-:Y:S01]  /*4e40*/  FADD R2, -R60, R2 ;  /* 0x000000023c027221 */ /* 0x000fe20000000100 */
[----:B------:R-:W-:-:S02]  /*4e50*/  SEL R79, R67, R68, !P0 ;  /* 0x00000044434f7207 */ /* 0x000fc40004000000 */
[----:B------:R-:W-:Y:S02]  /*4e60*/  SEL R151, R68, R67, !P0 ;  /* 0x0000004344977207 */ /* 0x000fe40004000000 */
[----:B------:R-:W-:Y:S02]  /*4e70*/  F2FP.F16.E4M3.UNPACK_B R64, R64 ;  /* 0x00000040ff40723e */ /* 0x000fe400020006ff */
[----:B------:R-:W-:Y:S02]  /*4e80*/  F2FP.F16.E4M3.UNPACK_B R67, R66 ;  /* 0x00000042ff43723e */ /* 0x000fe400020006ff */
[----:B------:R-:W-:Y:S02]  /*4e90*/  SEL R81, R69, R70, !P0 ;  /* 0x0000004645517207 */ /* 0x000fe40004000000 */
[----:B------:R-:W-:Y:S01]  /*4ea0*/  SEL R149, R70, R69, !P0 ;  /* 0x0000004546957207 */ /* 0x000fe20004000000 */
[----:B------:R-:W-:Y:S01]  /*4eb0*/  FMUL R41, R2, 1.4426950216293334961 ;  /* 0x3fb8aa3b02297820 */ /* 0x000fe20000400000 */
[----:B------:R-:W-:Y:S01]  /*4ec0*/  LDSM.16.M88.4 R68, [R91+UR6+0x400] ;  /* 0x000400065b44783b */ /* 0x000fe20008000200 */
[----:B------:R-:W-:Y:S01]  /*4ed0*/  FADD R2, -R61, R42 ;  /* 0x0000002a3d027221 */ /* 0x000fe20000000100 */
[----:B------:R-:W-:-:S02]  /*4ee0*/  SEL R147, R67, R64, !P0 ;  /* 0x0000004043937207 */ /* 0x000fc40004000000 */
[----:B------:R-:W-:Y:S02]  /*4ef0*/  SEL R83, R64, R67, !P0 ;  /* 0x0000004340537207 */ /* 0x000fe40004000000 */
[----:B------:R-:W-:Y:S01]  /*4f00*/  LOP3.LUT R42, R62, 0x1, RZ, 0x3c, !PT ;  /* 0x000000013e2a7812 */ /* 0x000fe200078e3cff */
[----:B------:R-:W-:Y:S01]  /*4f10*/  SHFL.IDX PT, R152, R65, R62, 0x1f ;  /* 0x00001f3e41987589 */ /* 0x000fe200000e0000 */
[----:B------:R-:W-:-:S03]  /*4f20*/  FMUL R2, R2, 1.4426950216293334961 ;  /* 0x3fb8aa3b02027820 */ /* 0x000fc60000400000 */
[----:B------:R-:W-:Y:S04]  /*4f30*/  SHFL.IDX PT, R150, R79, R62, 0x1f ;  /* 0x00001f3e4f967589 */ /* 0x000fe800000e0000 */
[----:B------:R-:W-:Y:S04]  /*4f40*/  SHFL.IDX PT, R148, R81, R62, 0x1f ;  /* 0x00001f3e51947589 */ /* 0x000fe800000e0000 */
[----:B------:R-:W-:Y:S04]  /*4f50*/  SHFL.IDX PT, R136, R83, R62, 0x1f ;  /* 0x00001f3e53887589 */ /* 0x000fe800000e0000 */
[----:B------:R0:W1:Y:S04]  /*4f60*/  SHFL.IDX PT, R153, R77, R42, 0x1f ;  /* 0x00001f2a4d997589 */ /* 0x00006800000e0000 */
[----:B------:R-:W2:Y:S04]  /*4f70*/  SHFL.IDX PT, R151, R151, R42, 0x1f ;  /* 0x00001f2a97977589 */ /* 0x000ea800000e0000 */
[----:B------:R-:W3:Y:S04]  /*4f80*/  SHFL.IDX PT, R149, R149, R42, 0x1f ;  /* 0x00001f2a95957589 */ /* 0x000ee800000e0000 */
[----:B------:R-:W4:Y:S04]  /*4f90*/  SHFL.IDX PT, R147, R147, R42, 0x1f ;  /* 0x00001f2a93937589 */ /* 0x000f2800000e0000 */
[----:B------:R-:W5:Y:S01]  /*4fa0*/  LDSM.16.M88.4 R64, [R91+UR6+0x800] ;  /* 0x000800065b40783b */ /* 0x000f620008000200 */
[----:B------:R-:W3:Y:S08]  /*4fb0*/  MUFU.EX2 R41, R41 ;  /* 0x0000002900297308 */ /* 0x000ef00000000800 */
[----:B------:R-:W4:Y:S01]  /*4fc0*/  MUFU.EX2 R2, R2 ;  /* 0x0000000200027308 */ /* 0x000f220000000800 */
[----:B------:R-:W-:-:S02]  /*4fd0*/  F2FP.F16.E4M3.UNPACK_B R76, R72 ;  /* 0x00000048ff4c723e */ /* 0x000fc400020006ff */
[----:B0-----:R-:W-:Y:S02]  /*4fe0*/  F2FP.F16.E4M3.UNPACK_B R77, R73 ;  /* 0x00000049ff4d723e */ /* 0x001fe400020006ff */
[----:B-1----:R-:W-:Y:S02]  /*4ff0*/  SEL R80, R152, R153, !P1 ;  /* 0x0000009998507207 */ /* 0x002fe40004800000 */
[----:B--2---:R-:W-:Y:S01]  /*5000*/  SEL R81, R150, R151, !P1 ;  /* 0x0000009796517207 */ /* 0x004fe20004800000 */
[C---:B---3--:R-:W-:Y:S01]  /*5010*/  FMUL R56, R41.reuse, R56 ;  /* 0x0000003829387220 */ /* 0x048fe20000400000 */
[C---:B------:R-:W-:Y:S01]  /*5020*/  FMUL R57, R41.reuse, R57 ;  /* 0x0000003929397220 */ /* 0x040fe20000400000 */
[----:B------:R-:W-:Y:S02]  /*5030*/  SEL R82, R148, R149, !P1 ;  /* 0x0000009594527207 */ /* 0x000fe40004800000 */
[----:B----4-:R-:W-:Y:S01]  /*5040*/  SEL R83, R136, R147, !P1 ;  /* 0x0000009388537207 */ /* 0x010fe20004800000 */
[C---:B------:R-:W-:Y:S01]  /*5050*/  FMUL R58, R2.reuse, R58 ;  /* 0x0000003a023a7220 */ /* 0x040fe20000400000 */
[C---:B------:R-:W-:Y:S01]  /*5060*/  FMUL R59, R2.reuse, R59 ;  /* 0x0000003b023b7220 */ /* 0x040fe20000400000 */
[C---:B------:R-:W-:Y:S01]  /*5070*/  FMUL R52, R41.reuse, R52 ;  /* 0x0000003429347220 */ /* 0x040fe20000400000 */
[----:B------:R-:W-:Y:S01]  /*5080*/  FMUL R53, R41, R53 ;  /* 0x0000003529357220 */ /* 0x000fe20000400000 */
[C---:B------:R-:W-:Y:S01]  /*5090*/  FMUL R54, R2.reuse, R54 ;  /* 0x0000003602367220 */ /* 0x040fe20000400000 */
[----:B------:R-:W-:-:S03]  /*50a0*/  FMUL R55, R2, R55 ;  /* 0x0000003702377220 */ /* 0x000fc60000400000 */
[----:B------:R-:W-:Y:S01]  /*50b0*/  HMMA.16816.F32 R56, R80, R76, R56 ;  /* 0x0000004c5038723c */ /* 0x000fe20000001838 */
[----:B------:R-:W-:Y:S02]  /*50c0*/  F2FP.F16.E4M3.UNPACK_B R76, R68 ;  /* 0x00000044ff4c723e */ /* 0x000fe400020006ff */
[----:B------:R-:W-:Y:S01]  /*50d0*/  F2FP.F16.E4M3.UNPACK_B R77, R69 ;  /* 0x00000045ff4d723e */ /* 0x000fe200020006ff */
[C---:B------:R-:W-:Y:S01]  /*50e0*/  FMUL R78, R2.reuse, R50 ;  /* 0x00000032024e7220 */ /* 0x040fe20000400000 */
[----:B------:R-:W-:-:S05]  /*50f0*/  FMUL R79, R2, R51 ;  /* 0x00000033024f7220 */ /* 0x000fca0000400000 */
[----:B------:R-:W-:Y:S01]  /*5100*/  HMMA.16816.F32 R52, R80, R76, R52 ;  /* 0x0000004c5034723c */ /* 0x000fe20000001834 */
[C---:B------:R-:W-:Y:S01]  /*5110*/  FMUL R76, R41.reuse, R48 ;  /* 0x00000030294c7220 */ /* 0x040fe20000400000 */
[----:B------:R-:W-:Y:S01]  /*5120*/  FMUL R77, R41, R49 ;  /* 0x00000031294d7220 */ /* 0x000fe20000400000 */
[----:B-----5:R-:W-:Y:S02]  /*5130*/  F2FP.F16.E4M3.UNPACK_B R48, R64 ;  /* 0x00000040ff30723e */ /* 0x020fe400020006ff */
[----:B------:R-:W-:-:S07]  /*5140*/  F2FP.F16.E4M3.UNPACK_B R49, R65 ;  /* 0x00000041ff31723e */ /* 0x000fce00020006ff */
[----:B------:R-:W-:Y:S01]  /*5150*/  HMMA.16816.F32 R76, R80, R48, R76 ;  /* 0x00000030504c723c */ /* 0x000fe2000000184c */
[----:B------:R-:W0:Y:S01]  /*5160*/  LDSM.16.M88.4 R48, [R91+UR6+0xc00] ;  /* 0x000c00065b30783b */ /* 0x000e220008000200 */
[C---:B------:R-:W-:Y:S01]  /*5170*/  FMUL R44, R41.reuse, R44 ;  /* 0x0000002c292c7220 */ /* 0x040fe20000400000 */
[C---:B------:R-:W-:Y:S01]  /*5180*/  FMUL R46, R2.reuse, R46 ;  /* 0x0000002e022e7220 */ /* 0x040fe20000400000 */
[----:B------:R-:W-:Y:S01]  /*5190*/  FMUL R45, R41, R45 ;  /* 0x0000002d292d7220 */ /* 0x000fe20000400000 */
[----:B------:R-:W-:Y:S01]  /*51a0*/  FMUL R47, R2, R47 ;  /* 0x0000002f022f7220 */ /* 0x000fe20000400000 */
[----:B------:R-:W-:Y:S02]  /*51b0*/  F2FP.F16.E4M3.UNPACK_B R72, R72.H1 ;  /* 0x00000048ff48723e */ /* 0x000fe400030006ff */
[----:B------:R-:W-:Y:S01]  /*51c0*/  F2FP.F16.E4M3.UNPACK_B R73, R73.H1 ;  /* 0x00000049ff49723e */ /* 0x000fe200030006ff */
[--C-:B------:R-:W-:Y:S01]  /*51d0*/  FADD R102, R102, -R60.reuse ;  /* 0x8000003c66667221 */ /* 0x100fe20000000000 */
[--C-:B------:R-:W-:Y:S01]  /*51e0*/  FADD R104, R104, -R60.reuse ;  /* 0x8000003c68687221 */ /* 0x100fe20000000000 */
[--C-:B------:R-:W-:Y:S01]  /*51f0*/  FADD R98, R98, -R60.reuse ;  /* 0x8000003c62627221 */ /* 0x100fe20000000000 */
[--C-:B------:R-:W-:Y:S01]  /*5200*/  FADD R100, R100, -R60.reuse ;  /* 0x8000003c64647221 */ /* 0x100fe20000000000 */
[----:B------:R-:W-:-:S02]  /*5210*/  FADD R134, R134, -R60 ;  /* 0x8000003c86867221 */ /* 0x000fc40000000000 */
[----:B------:R-:W-:Y:S01]  /*5220*/  FMUL R98, R98, 1.4426950216293334961 ;  /* 0x3fb8aa3b62627820 */ /* 0x000fe20000400000 */
[----:B------:R-:W-:Y:S01]  /*5230*/  FMUL R100, R100, 1.4426950216293334961 ;  /* 0x3fb8aa3b64647820 */ /* 0x000fe20000400000 */
[----:B------:R-:W-:Y:S01]  /*5240*/  FADD R99, R99, -R61 ;  /* 0x8000003d63637221 */ /* 0x000fe20000000000 */
[----:B------:R-:W-:Y:S02]  /*5250*/  F2FP.F16.E4M3.UNPACK_B R68, R68.H1 ;  /* 0x00000044ff44723e */ /* 0x000fe400030006ff */
[----:B0-----:R-:W-:Y:S02]  /*5260*/  F2FP.F16.E4M3.UNPACK_B R94, R48 ;  /* 0x00000030ff5e723e */ /* 0x001fe400020006ff */
[----:B------:R-:W-:-:S07]  /*5270*/  F2FP.F16.E4M3.UNPACK_B R95, R49 ;  /* 0x00000031ff5f723e */ /* 0x000fce00020006ff */
[----:B------:R-:W-:Y:S01]  /*5280*/  HMMA.16816.F32 R44, R80, R94, R44 ;  /* 0x0000005e502c723c */ /* 0x000fe2000000182c */
[----:B------:R-:W-:Y:S02]  /*5290*/  SEL R80, R153, R152, !P1 ;  /* 0x0000009899507207 */ /* 0x000fe40004800000 */
[----:B------:R-:W-:Y:S02]  /*52a0*/  SEL R81, R151, R150, !P1 ;  /* 0x0000009697517207 */ /* 0x000fe40004800000 */
[----:B------:R-:W-:Y:S02]  /*52b0*/  SEL R82, R149, R148, !P1 ;  /* 0x0000009495527207 */ /* 0x000fe40004800000 */
[----:B------:R-:W-:-:S07]  /*52c0*/  SEL R83, R147, R136, !P1 ;  /* 0x0000008893537207 */ /* 0x000fce0004800000 */
[----:B------:R-:W-:Y:S01]  /*52d0*/  HMMA.16816.F32 R56, R80, R72, R56 ;  /* 0x000000485038723c */ /* 0x000fe20000001838 */
[----:B------:R-:W-:Y:S01]  /*52e0*/  FMUL R73, R102, 1.4426950216293334961 ;  /* 0x3fb8aa3b66497820 */ /* 0x000fe20000400000 */
[----:B------:R-:W-:Y:S01]  /*52f0*/  FMUL R72, R104, 1.4426950216293334961 ;  /* 0x3fb8aa3b68487820 */ /* 0x000fe20000400000 */
[----:B------:R-:W-:Y:S01]  /*5300*/  F2FP.F16.E4M3.UNPACK_B R69, R69.H1 ;  /* 0x00000045ff45723e */ /* 0x000fe200030006ff */
[----:B------:R-:W-:Y:S01]  /*5310*/  MUFU.EX2 R148, R98 ;  /* 0x0000006200947308 */ /* 0x000fe20000000800 */
[--C-:B------:R-:W-:Y:S01]  /*5320*/  FADD R101, R101, -R61.reuse ;  /* 0x8000003d65657221 */ /* 0x100fe20000000000 */
[--C-:B------:R-:W-:Y:S01]  /*5330*/  FADD R103, R103, -R61.reuse ;  /* 0x8000003d67677221 */ /* 0x100fe20000000000 */
[----:B------:R-:W-:Y:S01]  /*5340*/  FADD R105, R105, -R61 ;  /* 0x8000003d69697221 */ /* 0x000fe20000000000 */
[----:B------:R-:W-:Y:S01]  /*5350*/  F2FP.F16.E4M3.UNPACK_B R64, R64.H1 ;  /* 0x00000040ff40723e */ /* 0x000fe200030006ff */
[----:B------:R-:W-:Y:S01]  /*5360*/  FMUL R102, R134, 1.4426950216293334961 ;  /* 0x3fb8aa3b86667820 */ /* 0x000fe20000400000 */
[----:B------:R-:W-:-:S02]  /*5370*/  F2FP.F16.E4M3.UNPACK_B R65, R65.H1 ;  /* 0x00000041ff41723e */ /* 0x000fc400030006ff */
[----:B------:R-:W0:Y:S01]  /*5380*/  MUFU.EX2 R147, R100 ;  /* 0x0000006400937308 */ /* 0x000e220000000800 */
[----:B------:R-:W-:Y:S01]  /*5390*/  FADD R112, R112, -R60 ;  /* 0x8000003c70707221 */ /* 0x000fe20000000000 */
[----:B------:R-:W-:Y:S01]  /*53a0*/  FMUL R134, R99, 1.4426950216293334961 ;  /* 0x3fb8aa3b63867820 */ /* 0x000fe20000400000 */
[----:B------:R-:W-:-:S05]  /*53b0*/  FMUL R101, R101, 1.4426950216293334961 ;  /* 0x3fb8aa3b65657820 */ /* 0x000fca0000400000 */
[----:B------:R-:W-:Y:S01]  /*53c0*/  MUFU.EX2 R73, R73 ;  /* 0x0000004900497308 */ /* 0x000fe20000000800 */
[----:B------:R-:W-:Y:S01]  /*53d0*/  FMUL R103, R103, 1.4426950216293334961 ;  /* 0x3fb8aa3b67677820 */ /* 0x000fe20000400000 */
[----:B------:R-:W-:-:S06]  /*53e0*/  FMUL R105, R105, 1.4426950216293334961 ;  /* 0x3fb8aa3b69697820 */ /* 0x000fcc0000400000 */
[----:B------:R-:W1:Y:S01]  /*53f0*/  MUFU.EX2 R72, R72 ;  /* 0x0000004800487308 */ /* 0x000e620000000800 */
[--C-:B------:R-:W-:Y:S01]  /*5400*/  FADD R108, R108, -R60.reuse ;  /* 0x8000003c6c6c7221 */ /* 0x100fe20000000000 */
[C---:B------:R-:W-:Y:S01]  /*5410*/  HMMA.16816.F32 R52, R80.reuse, R68, R52 ;  /* 0x000000445034723c */ /* 0x040fe20000001834 */
[--C-:B------:R-:W-:Y:S01]  /*5420*/  FADD R120, R120, -R60.reuse ;  /* 0x8000003c78787221 */ /* 0x100fe20000000000 */
[----:B------:R-:W-:Y:S01]  /*5430*/  FMUL R68, R112, 1.4426950216293334961 ;  /* 0x3fb8aa3b70447820 */ /* 0x000fe20000400000 */
[----:B------:R-:W-:Y:S01]  /*5440*/  FADD R99, R106, -R61 ;  /* 0x8000003d6a637221 */ /* 0x000fe20000000000 */
[--C-:B------:R-:W-:Y:S01]  /*5450*/  FADD R107, R107, -R60.reuse ;  /* 0x8000003c6b6b7221 */ /* 0x100fe20000000000 */
[----:B------:R-:W-:Y:S01]  /*5460*/  FADD R111, R111, -R60 ;  /* 0x8000003c6f6f7221 */ /* 0x000fe20000000000 */
[----:B------:R-:W-:Y:S02]  /*5470*/  MUFU.EX2 R134, R134 ;  /* 0x0000008600867308 */ /* 0x000fe40000000800 */
[----:B------:R-:W-:Y:S01]  /*5480*/  HMMA.16816.F32 R76, R80, R64, R76 ;  /* 0x00000040504c723c */ /* 0x000fe2000000184c */
[----:B------:R-:W-:Y:S01]  /*5490*/  FMUL R64, R108, 1.4426950216293334961 ;  /* 0x3fb8aa3b6c407820 */ /* 0x000fe20000400000 */
[----:B------:R-:W-:Y:S01]  /*54a0*/  FMUL R108, R120, 1.4426950216293334961 ;  /* 0x3fb8aa3b786c7820 */ /* 0x000fe20000400000 */
[----:B------:R-:W-:-:S03]  /*54b0*/  FADD R120, R125, R135 ;  /* 0x000000877d787221 */ /* 0x000fc60000000000 */
[----:B------:R0:W2:Y:S01]  /*54c0*/  MUFU.EX2 R112, R101 ;  /* 0x0000006500707308 */ /* 0x0000a20000000800 */
[----:B------:R-:W-:Y:S01]  /*54d0*/  FMUL R69, R107, 1.4426950216293334961 ;  /* 0x3fb8aa3b6b457820 */ /* 0x000fe20000400000 */
[----:B------:R-:W-:-:S06]  /*54e0*/  FMUL R65, R111, 1.4426950216293334961 ;  /* 0x3fb8aa3b6f417820 */ /* 0x000fcc0000400000 */
[----:B------:R1:W-:Y:S01]  /*54f0*/  MUFU.EX2 R149, R103 ;  /* 0x0000006700957308 */ /* 0x0003e20000000800 */
[----:B------:R-:W-:-:S07]  /*5500*/  FADD R120, R127, R120 ;  /* 0x000000787f787221 */ /* 0x000fce0000000000 */
[----:B------:R-:W3:Y:S01]  /*5510*/  MUFU.EX2 R106, R105 ;  /* 0x00000069006a7308 */ /* 0x000ee20000000800 */
[----:B0-----:R-:W-:Y:S02]  /*5520*/  F2FP.SATFINITE.E4M3.F32.PACK_AB_MERGE_C R101, R147, R148, RZ ;  /* 0x000000949365723e */ /* 0x001fe400048070ff */
[----:B-1----:R-:W-:Y:S01]  /*5530*/  F2FP.SATFINITE.E4M3.F32.PACK_AB_MERGE_C R103, R72, R73, RZ ;  /* 0x000000494867723e */ /* 0x002fe200048070ff */
[----:B------:R-:W-:Y:S01]  /*5540*/  FMUL R136, R99, 1.4426950216293334961 ;  /* 0x3fb8aa3b63887820 */ /* 0x000fe20000400000 */
[----:B------:R-:W-:Y:S01]  /*5550*/  FADD R99, R139, R120 ;  /* 0x000000788b637221 */ /* 0x000fe20000000000 */
[----:B------:R-:W-:Y:S02]  /*5560*/  FADD R144, R138, R144 ;  /* 0x000000908a907221 */ /* 0x000fe40000000000 */
[----:B------:R-:W-:Y:S01]  /*5570*/  MUFU.EX2 R69, R69 ;  /* 0x0000004500457308 */ /* 0x000fe20000000800 */
[----:B------:R-:W-:Y:S01]  /*5580*/  FADD R109, R109, -R61 ;  /* 0x8000003d6d6d7221 */ /* 0x000fe20000000000 */
[----:B------:R-:W-:-:S02]  /*5590*/  F2FP.F16.E4M3.UNPACK_B R101, R101 ;  /* 0x00000065ff65723e */ /* 0x000fc400020006ff */
[----:B------:R-:W-:-:S04]  /*55a0*/  F2FP.F16.E4M3.UNPACK_B R120, R103 ;  /* 0x00000067ff78723e */ /* 0x000fc800020006ff */
[----:B------:R-:W0:Y:S01]  /*55b0*/  MUFU.EX2 R64, R64 ;  /* 0x0000004000407308 */ /* 0x000e220000000800 */
[----:B------:R-:W-:Y:S01]  /*55c0*/  FMUL R109, R109, 1.4426950216293334961 ;  /* 0x3fb8aa3b6d6d7820 */ /* 0x000fe20000400000 */
[----:B------:R-:W-:-:S06]  /*55d0*/  FADD R143, R143, R144 ;  /* 0x000000908f8f7221 */ /* 0x000fcc0000000000 */
[----:B------:R-:W-:Y:S01]  /*55e0*/  MUFU.EX2 R65, R65 ;  /* 0x0000004100417308 */ /* 0x000fe20000000800 */
[----:B------:R-:W-:-:S07]  /*55f0*/  SEL R139, R101, R120, !P0 ;  /* 0x00000078658b7207 */ /* 0x000fce0004000000 */
[----:B------:R-:W1:Y:S01]  /*5600*/  MUFU.EX2 R68, R68 ;  /* 0x0000004400447308 */ /* 0x000e620000000800 */
[----:B------:R-:W-:Y:S01]  /*5610*/  SEL R127, R120, R101, !P0 ;  /* 0x00000065787f7207 */ /* 0x000fe20004000000 */
[--C-:B------:R-:W-:Y:S01]  /*5620*/  FADD R110, R110, -R61.reuse ;  /* 0x8000003d6e6e7221 */ /* 0x100fe20000000000 */
[----:B------:R-:W-:Y:S01]  /*5630*/  FADD R113, R113, -R61 ;  /* 0x8000003d71717221 */ /* 0x000fe20000000000 */
[----:B--2---:R-:W-:Y:S01]  /*5640*/  F2FP.SATFINITE.E4M3.F32.PACK_AB_MERGE_C R101, R112, R134, RZ ;  /* 0x000000867065723e */ /* 0x004fe200048070ff */
[--C-:B------:R-:W-:Y:S01]  /*5650*/  FADD R121, R121, -R60.reuse ;  /* 0x8000003c79797221 */ /* 0x100fe20000000000 */
[----:B---3--:R-:W-:Y:S01]  /*5660*/  F2FP.SATFINITE.E4M3.F32.PACK_AB_MERGE_C R103, R106, R149, RZ ;  /* 0x000000956a67723e */ /* 0x008fe200048070ff */
[--C-:B------:R-:W-:Y:S01]  /*5670*/  FADD R162, R162, -R60.reuse ;  /* 0x8000003ca2a27221 */ /* 0x100fe20000000000 */
[--C-:B------:R-:W-:Y:S01]  /*5680*/  FADD R160, R160, -R60.reuse ;  /* 0x8000003ca0a07221 */ /* 0x100fe20000000000 */
[--C-:B------:R-:W-:Y:S01]  /*5690*/  FADD R119, R119, -R60.reuse ;  /* 0x8000003c77777221 */ /* 0x100fe20000000000 */
[--C-:B------:R-:W-:Y:S01]  /*56a0*/  FADD R117, R117, -R60.reuse ;  /* 0x8000003c75757221 */ /* 0x100fe20000000000 */
[----:B------:R-:W-:Y:S01]  /*56b0*/  MUFU.EX2 R136, R136 ;  /* 0x0000008800887308 */ /* 0x000fe20000000800 */
[----:B------:R-:W-:Y:S01]  /*56c0*/  FADD R154, R140, R143 ;  /* 0x0000008f8c9a7221 */ /* 0x000fe20000000000 */
[--C-:B------:R-:W-:Y:S01]  /*56d0*/  FADD R122, R122, -R61.reuse ;  /* 0x8000003d7a7a7221 */ /* 0x100fe20000000000 */
[----:B------:R-:W-:Y:S01]  /*56e0*/  FMUL R110, R110, 1.4426950216293334961 ;  /* 0x3fb8aa3b6e6e7820 */ /* 0x000fe20000400000 */
[----:B------:R-:W-:Y:S01]  /*56f0*/  FMUL R113, R113, 1.4426950216293334961 ;  /* 0x3fb8aa3b71717820 */ /* 0x000fe20000400000 */
[----:B------:R-:W-:Y:S01]  /*5700*/  F2FP.F16.E4M3.UNPACK_B R101, R101 ;  /* 0x00000065ff65723e */ /* 0x000fe200020006ff */
[----:B------:R-:W-:Y:S01]  /*5710*/  FMUL R107, R121, 1.4426950216293334961 ;  /* 0x3fb8aa3b796b7820 */ /* 0x000fe20000400000 */
[----:B------:R-:W-:Y:S01]  /*5720*/  F2FP.F16.E4M3.UNPACK_B R140, R103 ;  /* 0x00000067ff8c723e */ /* 0x000fe200020006ff */
[----:B------:R-:W2:Y:S01]  /*5730*/  MUFU.EX2 R138, R109 ;  /* 0x0000006d008a7308 */ /* 0x000ea20000000800 */
[----:B------:R-:W-:Y:S01]  /*5740*/  FMUL R104, R162, 1.4426950216293334961 ;  /* 0x3fb8aa3ba2687820 */ /* 0x000fe20000400000 */
[----:B------:R-:W-:Y:S01]  /*5750*/  FMUL R100, R160, 1.4426950216293334961 ;  /* 0x3fb8aa3ba0647820 */ /* 0x000fe20000400000 */
[--C-:B------:R-:W-:Y:S01]  /*5760*/  FADD R123, R123, -R61.reuse ;  /* 0x8000003d7b7b7221 */ /* 0x100fe20000000000 */
[----:B------:R-:W-:Y:S01]  /*5770*/  FMUL R95, R117, 1.4426950216293334961 ;  /* 0x3fb8aa3b755f7820 */ /* 0x000fe20000400000 */
[----:B------:R-:W-:Y:S01]  /*5780*/  FMUL R98, R119, 1.4426950216293334961 ;  /* 0x3fb8aa3b77627820 */ /* 0x000fe20000400000 */
[----:B------:R-:W-:Y:S01]  /*5790*/  FMUL R117, R122, 1.4426950216293334961 ;  /* 0x3fb8aa3b7a757820 */ /* 0x000fe20000400000 */
[----:B------:R-:W-:Y:S01]  /*57a0*/  SEL R150, R101, R140, !P0 ;  /* 0x0000008c65967207 */ /* 0x000fe20004000000 */
[----:B------:R3:W-:Y:S01]  /*57b0*/  MUFU.EX2 R135, R110 ;  /* 0x0000006e00877308 */ /* 0x0007e20000000800 */
[--C-:B------:R-:W-:Y:S01]  /*57c0*/  FADD R124, R124, -R61.reuse ;  /* 0x8000003d7c7c7221 */ /* 0x100fe20000000000 */
[----:B------:R-:W-:Y:S01]  /*57d0*/  FADD R161, R161, -R61 ;  /* 0x8000003da1a17221 */ /* 0x000fe20000000000 */
[----:B------:R-:W-:Y:S01]  /*57e0*/  SEL R140, R140, R101, !P0 ;  /* 0x000000658c8c7207 */ /* 0x000fe20004000000 */
[----:B------:R-:W-:Y:S01]  /*57f0*/  FMUL R123, R123, 1.4426950216293334961 ;  /* 0x3fb8aa3b7b7b7820 */ /* 0x000fe20000400000 */
[----:B------:R-:W-:Y:S01]  /*5800*/  FADD R115, R115, -R60 ;  /* 0x8000003c73737221 */ /* 0x000fe20000000000 */
[----:B0-----:R-:W-:-:S02]  /*5810*/  F2FP.SATFINITE.E4M3.F32.PACK_AB_MERGE_C R101, R64, R69, RZ ;  /* 0x000000454065723e */ /* 0x001fc400048070ff */
[----:B------:R-:W0:Y:S01]  /*5820*/  MUFU.EX2 R119, R113 ;  /* 0x0000007100777308 */ /* 0x000e220000000800 */
[----:B-1----:R-:W-:Y:S01]  /*5830*/  F2FP.SATFINITE.E4M3.F32.PACK_AB_MERGE_C R103, R68, R65, RZ ;  /* 0x000000414467723e */ /* 0x002fe200048070ff */
[----:B---3--:R-:W-:Y:S01]  /*5840*/  FMUL R110, R124, 1.4426950216293334961 ;  /* 0x3fb8aa3b7c6e7820 */ /* 0x008fe20000400000 */
[----:B------:R-:W-:Y:S01]  /*5850*/  FMUL R111, R161, 1.4426950216293334961 ;  /* 0x3fb8aa3ba16f7820 */ /* 0x000fe20000400000 */
[----:B------:R-:W-:Y:S01]  /*5860*/  FMUL R94, R115, 1.4426950216293334961 ;  /* 0x3fb8aa3b735e7820 */ /* 0x000fe20000400000 */
[----:B------:R-:W-:-:S03]  /*5870*/  F2FP.F16.E4M3.UNPACK_B R101, R101 ;  /* 0x00000065ff65723e */ /* 0x000fc600020006ff */
[----:B------:R-:W-:Y:S01]  /*5880*/  MUFU.EX2 R108, R108 ;  /* 0x0000006c006c7308 */ /* 0x000fe20000000800 */
[----:B------:R-:W-:-:S07]  /*5890*/  F2FP.F16.E4M3.UNPACK_B R144, R103 ;  /* 0x00000067ff90723e */ /* 0x000fce00020006ff */
[----:B------:R-:W1:Y:S01]  /*58a0*/  MUFU.EX2 R107, R107 ;  /* 0x0000006b006b7308 */ /* 0x000e620000000800 */
[----:B------:R-:W-:-:S07]  /*58b0*/  SEL R152, R101, R144, !P0 ;  /* 0x0000009065987207 */ /* 0x000fce0004000000 */
[----:B------:R-:W-:Y:S08]  /*58c0*/  MUFU.EX2 R104, R104 ;  /* 0x0000006800687308 */ /* 0x000ff00000000800 */
[----:B------:R-:W3:Y:S01]  /*58d0*/  MUFU.EX2 R100, R100 ;  /* 0x0000006400647308 */ /* 0x000ee20000000800 */
[----:B------:R-:W-:-:S07]  /*58e0*/  SEL R144, R144, R101, !P0 ;  /* 0x0000006590907207 */ /* 0x000fce0004000000 */
[----:B------:R-:W-:Y:S01]  /*58f0*/  MUFU.EX2 R117, R117 ;  /* 0x0000007500757308 */ /* 0x000fe20000000800 */
[----:B--2---:R-:W-:-:S07]  /*5900*/  F2FP.SATFINITE.E4M3.F32.PACK_AB_MERGE_C R101, R138, R136, RZ ;  /* 0x000000888a65723e */ /* 0x004fce00048070ff */
[----:B------:R-:W2:Y:S01]  /*5910*/  MUFU.EX2 R113, R123 ;  /* 0x0000007b00717308 */ /* 0x000ea20000000800 */
[----:B------:R-:W-:-:S07]  /*5920*/  F2FP.F16.E4M3.UNPACK_B R143, R101 ;  /* 0x00000065ff8f723e */ /* 0x000fce00020006ff */
[----:B------:R-:W-:Y:S01]  /*5930*/  MUFU.EX2 R110, R110 ;  /* 0x0000006e006e7308 */ /* 0x000fe20000000800 */
[----:B0-----:R-:W-:-:S07]  /*5940*/  F2FP.SATFINITE.E4M3.F32.PACK_AB_MERGE_C R101, R119, R135, RZ ;  /* 0x000000877765723e */ /* 0x001fce00048070ff */
[----:B------:R-:W0:Y:S08]  /*5950*/  MUFU.EX2 R111, R111 ;  /* 0x0000006f006f7308 */ /* 0x000e300000000800 */
[----:B------:R-:W-:Y:S08]  /*5960*/  MUFU.EX2 R102, R102 ;  /* 0x0000006600667308 */ /* 0x000ff00000000800 */
[----:B------:R-:W4:Y:S08]  /*5970*/  MUFU.EX2 R98, R98 ;  /* 0x0000006200627308 */ /* 0x000f300000000800 */
[----:B------:R-:W-:Y:S08]  /*5980*/  MUFU.EX2 R95, R95 ;  /* 0x0000005f005f7308 */ /* 0x000ff00000000800 */
[----:B------:R-:W5:Y:S01]  /*5990*/  MUFU.EX2 R94, R94 ;  /* 0x0000005e005e7308 */ /* 0x000f620000000800 */
[----:B-1----:R-:W-:-:S02]  /*59a0*/  F2FP.SATFINITE.E4M3.F32.PACK_AB_MERGE_C R103, R107, R108, RZ ;  /* 0x0000006c6b67723e */ /* 0x002fc400048070ff */
[----:B---3--:R-:W-:Y:S02]  /*59b0*/  F2FP.SATFINITE.E4M3.F32.PACK_AB_MERGE_C R105, R100, R104, RZ ;  /* 0x000000686469723e */ /* 0x008fe400048070ff */
[----:B------:R-:W-:Y:S02]  /*59c0*/  F2FP.F16.E4M3.UNPACK_B R120, R101 ;  /* 0x00000065ff78723e */ /* 0x000fe400020006ff */
[----:B--2---:R-:W-:Y:S02]  /*59d0*/  F2FP.SATFINITE.E4M3.F32.PACK_AB_MERGE_C R101, R113, R117, RZ ;  /* 0x000000757165723e */ /* 0x004fe400048070ff */
[----:B------:R-:W-:Y:S02]  /*59e0*/  F2FP.F16.E4M3.UNPACK_B R103, R103 ;  /* 0x00000067ff67723e */ /* 0x000fe400020006ff */
[----:B------:R-:W-:Y:S02]  /*59f0*/  F2FP.F16.E4M3.UNPACK_B R122, R105 ;  /* 0x00000069ff7a723e */ /* 0x000fe400020006ff */
[----:B------:R-:W-:-:S02]  /*5a00*/  SEL R151, R143, R120, !P0 ;  /* 0x000000788f977207 */ /* 0x000fc40004000000 */
[----:B------:R-:W-:Y:S02]  /*5a10*/  F2FP.F16.E4M3.UNPACK_B R123, R101 ;  /* 0x00000065ff7b723e */ /* 0x000fe400020006ff */
[----:B------:R-:W-:Y:S02]  /*5a20*/  SEL R143, R120, R143, !P0 ;  /* 0x0000008f788f7207 */ /* 0x000fe40004000000 */
[----:B0-----:R-:W-:Y:S02]  /*5a30*/  F2FP.SATFINITE.E4M3.F32.PACK_AB_MERGE_C R101, R111, R110, RZ ;  /* 0x0000006e6f65723e */ /* 0x001fe400048070ff */
[----:B------:R-:W-:Y:S02]  /*5a40*/  SEL R120, R103, R122, !P0 ;  /* 0x0000007a67787207 */ /* 0x000fe40004000000 */
[----:B------:R-:W-:Y:S02]  /*5a50*/  SEL R121, R122, R103, !P0 ;  /* 0x000000677a797207 */ /* 0x000fe40004000000 */
[----:B----4-:R-:W-:-:S02]  /*5a60*/  F2FP.SATFINITE.E4M3.F32.PACK_AB_MERGE_C R103, R98, R102, RZ ;  /* 0x000000666267723e */ /* 0x010fc400048070ff */
[----:B-----5:R-:W-:Y:S02]  /*5a70*/  F2FP.SATFINITE.E4M3.F32.PACK_AB_MERGE_C R105, R94, R95, RZ ;  /* 0x0000005f5e69723e */ /* 0x020fe400048070ff */
[----:B------:R-:W-:Y:S02]  /*5a80*/  F2FP.F16.E4M3.UNPACK_B R124, R101 ;  /* 0x00000065ff7c723e */ /* 0x000fe400020006ff */
[----:B------:R-:W-:Y:S02]  /*5a90*/  F2FP.F16.E4M3.UNPACK_B R103, R103 ;  /* 0x00000067ff67723e */ /* 0x000fe400020006ff */
[----:B------:R-:W-:Y:S02]  /*5aa0*/  F2FP.F16.E4M3.UNPACK_B R156, R105 ;  /* 0x00000069ff9c723e */ /* 0x000fe400020006ff */
[----:B------:R-:W-:Y:S02]  /*5ab0*/  SEL R122, R123, R124, !P0 ;  /* 0x0000007c7b7a7207 */ /* 0x000fe40004000000 */
[----:B------:R-:W-:-:S02]  /*5ac0*/  SEL R123, R124, R123, !P0 ;  /* 0x0000007b7c7b7207 */ /* 0x000fc40004000000 */
[----:B------:R-:W-:Y:S02]  /*5ad0*/  SEL R124, R103, R156, !P0 ;  /* 0x0000009c677c7207 */ /* 0x000fe40004000000 */
[----:B------:R-:W-:Y:S01]  /*5ae0*/  SEL R125, R156, R103, !P0 ;  /* 0x000000679c7d7207 */ /* 0x000fe20004000000 */
[----:B------:R-:W-:Y:S01]  /*5af0*/  FADD R103, R142, R99 ;  /* 0x000000638e677221 */ /* 0x000fe20000000000 */
[--C-:B------:R-:W-:Y:S01]  /*5b00*/  FADD R116, R116, -R61.reuse ;  /* 0x8000003d74747221 */ /* 0x100fe20000000000 */
[--C-:B------:R-:W-:Y:S01]  /*5b10*/  FADD R114, R114, -R61.reuse ;  /* 0x8000003d72727221 */ /* 0x100fe20000000000 */
[--C-:B------:R-:W-:Y:S01]  /*5b20*/  FADD R133, R133, -R61.reuse ;  /* 0x8000003d85857221 */ /* 0x100fe20000000000 */
[----:B------:R-:W-:Y:S01]  /*5b30*/  FADD R118, R118, -R61 ;  /* 0x8000003d76767221 */ /* 0x000fe20000000000 */
[----:B------:R-:W-:Y:S01]  /*5b40*/  FADD R96, R96, R103 ;  /* 0x0000006760607221 */ /* 0x000fe20000000000 */
[----:B------:R-:W-:Y:S01]  /*5b50*/  FMUL R105, R116, 1.4426950216293334961 ;  /* 0x3fb8aa3b74697820 */ /* 0x000fe20000400000 */
[----:B------:R-:W-:Y:S01]  /*5b60*/  FMUL R103, R114, 1.4426950216293334961 ;  /* 0x3fb8aa3b72677820 */ /* 0x000fe20000400000 */
[----:B------:R-:W-:Y:S01]  /*5b70*/  FMUL R115, R133, 1.4426950216293334961 ;  /* 0x3fb8aa3b85737820 */ /* 0x000fe20000400000 */
[----:B------:R-:W-:-:S03]  /*5b80*/  FMUL R109, R118, 1.4426950216293334961 ;  /* 0x3fb8aa3b766d7820 */ /* 0x000fc60000400000 */
[----:B------:R-:W-:Y:S01]  /*5b90*/  MUFU.EX2 R105, R105 ;  /* 0x0000006900697308 */ /* 0x000fe20000000800 */
[----:B------:R-:W-:-:S07]  /*5ba0*/  FADD R154, R141, R154 ;  /* 0x0000009a8d9a7221 */ /* 0x000fce0000000000 */
[----:B------:R-:W0:Y:S08]  /*5bb0*/  MUFU.EX2 R103, R103 ;  /* 0x0000006700677308 */ /* 0x000e300000000800 */
[----:B------:R-:W-:Y:S08]  /*5bc0*/  MUFU.EX2 R115, R115 ;  /* 0x0000007300737308 */ /* 0x000ff00000000800 */
[----:B------:R-:W1:Y:S01]  /*5bd0*/  MUFU.EX2 R109, R109 ;  /* 0x0000006d006d7308 */ /* 0x000e620000000800 */
[----:B------:R-:W-:Y:S01]  /*5be0*/  FADD R145, R145, R154 ;  /* 0x0000009a91917221 */ /* 0x000fe20000000000 */
[----:B------:R-:W-:-:S03]  /*5bf0*/  FADD R97, R97, R96 ;  /* 0x0000006061617221 */ /* 0x000fc60000000000 */
[----:B------:R-:W-:Y:S01]  /*5c00*/  FADD R146, R146, R145 ;  /* 0x0000009192927221 */ /* 0x000fe20000000000 */
[----:B0-----:R-:W-:-:S03]  /*5c10*/  F2FP.SATFINITE.E4M3.F32.PACK_AB_MERGE_C R116, R103, R105, RZ ;  /* 0x000000696774723e */ /* 0x001fc600048070ff */
[----:B------:R-:W-:Y:S01]  /*5c20*/  FADD R137, R137, R146 ;  /* 0x0000009289897221 */ /* 0x000fe20000000000 */
[----:B------:R-:W-:Y:S01]  /*5c30*/  FADD R133, R126, R97 ;  /* 0x000000617e857221 */ /* 0x000fe20000000000 */
[----:B------:R-:W-:Y:S02]  /*5c40*/  F2FP.F16.E4M3.UNPACK_B R141, R116 ;  /* 0x00000074ff8d723e */ /* 0x000fe400020006ff */
[----:B------:R-:W-:Y:S01]  /*5c50*/  FADD R137, R134, R137 ;  /* 0x0000008986897221 */ /* 0x000fe20000000000 */
[----:B-1----:R-:W-:Y:S01]  /*5c60*/  F2FP.SATFINITE.E4M3.F32.PACK_AB_MERGE_C R114, R109, R115, RZ ;  /* 0x000000736d72723e */ /* 0x002fe200048070ff */
[----:B------:R-:W-:-:S03]  /*5c70*/  FADD R148, R148, R133 ;  /* 0x0000008594947221 */ /* 0x000fc60000000000 */
[----:B------:R-:W-:Y:S01]  /*5c80*/  F2FP.F16.E4M3.UNPACK_B R114, R114 ;  /* 0x00000072ff72723e */ /* 0x000fe200020006ff */
[----:B------:R-:W-:Y:S01]  /*5c90*/  FADD R118, R112, R137 ;  /* 0x0000008970767221 */ /* 0x000fe20000000000 */
[----:B------:R-:W-:Y:S02]  /*5ca0*/  SHFL.IDX PT, R142, R127, R42, 0x1f ;  /* 0x00001f2a7f8e7589 */ /* 0x000fe400000e0000 */
[----:B------:R-:W-:Y:S02]  /*5cb0*/  SEL R133, R114, R141, !P0 ;  /* 0x0000008d72857207 */ /* 0x000fe40004000000 */
[----:B------:R-:W-:Y:S01]  /*5cc0*/  SEL R134, R141, R114, !P0 ;  /* 0x000000728d867207 */ /* 0x000fe20004000000 */
[----:B------:R-:W-:Y:S04]  /*5cd0*/  SHFL.IDX PT, R116, R152, R62, 0x1f ;  /* 0x00001f3e98747589 */ /* 0x000fe800000e0000 */
[----:B------:R-:W0:Y:S04]  /*5ce0*/  SHFL.IDX PT, R141, R139, R62, 0x1f ;  /* 0x00001f3e8b8d7589 */ /* 0x000e2800000e0000 */
[----:B------:R-:W-:Y:S04]  /*5cf0*/  SHFL.IDX PT, R139, R150, R62, 0x1f ;  /* 0x00001f3e968b7589 */ /* 0x000fe800000e0000 */
[----:B------:R-:W-:Y:S04]  /*5d00*/  SHFL.IDX PT, R126, R151, R62, 0x1f ;  /* 0x00001f3e977e7589 */ /* 0x000fe800000e0000 */
[----:B------:R-:W1:Y:S04]  /*5d10*/  SHFL.IDX PT, R140, R140, R42, 0x1f ;  /* 0x00001f2a8c8c7589 */ /* 0x000e6800000e0000 */
[----:B------:R-:W2:Y:S04]  /*5d20*/  SHFL.IDX PT, R137, R144, R42, 0x1f ;  /* 0x00001f2a90897589 */ /* 0x000ea800000e0000 */
[----:B------:R3:W4:Y:S01]  /*5d30*/  SHFL.IDX PT, R127, R143, R42, 0x1f ;  /* 0x00001f2a8f7f7589 */ /* 0x00072200000e0000 */
[----:B------:R-:W-:Y:S01]  /*5d40*/  FADD R148, R147, R148 ;  /* 0x0000009493947221 */ /* 0x000fe20000000000 */
[----:B------:R-:W-:-:S03]  /*5d50*/  FADD R149, R149, R118 ;  /* 0x0000007695957221 */ /* 0x000fc60000000000 */
[----:B------:R-:W-:Y:S01]  /*5d60*/  FADD R73, R73, R148 ;  /* 0x0000009449497221 */ /* 0x000fe20000000000 */
[----:B------:R-:W-:-:S03]  /*5d70*/  F2FP.F16.E4M3.UNPACK_B R48, R48.H1 ;  /* 0x00000030ff30723e */ /* 0x000fc600030006ff */
[----:B------:R-:W-:Y:S01]  /*5d80*/  FADD R72, R72, R73 ;  /* 0x0000004948487221 */ /* 0x000fe20000000000 */
[----:B------:R-:W-:Y:S01]  /*5d90*/  F2FP.F16.E4M3.UNPACK_B R49, R49.H1 ;  /* 0x00000031ff31723e */ /* 0x000fe200030006ff */
[----:B------:R-:W-:Y:S02]  /*5da0*/  FADD R73, R106, R149 ;  /* 0x000000956a497221 */ /* 0x000fe40000000000 */
[----:B---3--:R-:W-:Y:S02]  /*5db0*/  FADD R143, R69, R72 ;  /* 0x00000048458f7221 */ /* 0x008fe40000000000 */
[----:B------:R-:W-:Y:S02]  /*5dc0*/  FADD R73, R136, R73 ;  /* 0x0000004988497221 */ /* 0x000fe40000000000 */
[----:B------:R-:W-:Y:S01]  /*5dd0*/  FADD R72, R64, R143 ;  /* 0x0000008f40487221 */ /* 0x000fe20000000000 */
[----:B------:R-:W-:Y:S01]  /*5de0*/  HMMA.16816.F32 R80, R80, R48, R44 ;  /* 0x000000305050723c */ /* 0x000fe2000000182c */
[----:B------:R-:W-:Y:S01]  /*5df0*/  FADD R64, R92, -R60 ;  /* 0x8000003c5c407221 */ /* 0x000fe20000000000 */
[----:B------:R-:W-:Y:S01]  /*5e00*/  F2FP.F16.E4M3.UNPACK_B R48, R74 ;  /* 0x0000004aff30723e */ /* 0x000fe200020006ff */
[----:B------:R-:W-:Y:S01]  /*5e10*/  FADD R138, R138, R73 ;  /* 0x000000498a8a7221 */ /* 0x000fe20000000000 */
[----:B------:R-:W-:Y:S01]  /*5e20*/  F2FP.F16.E4M3.UNPACK_B R49, R75 ;  /* 0x0000004bff31723e */ /* 0x000fe200020006ff */
[----:B------:R-:W-:Y:S01]  /*5e30*/  FADD R73, R65, R72 ;  /* 0x0000004841497221 */ /* 0x000fe20000000000 */
[----:B0-----:R-:W-:-:S02]  /*5e40*/  SEL R44, R141, R142, !P1 ;  /* 0x0000008e8d2c7207 */ /* 0x001fc40004800000 */
[----:B-1----:R-:W-:Y:S02]  /*5e50*/  SEL R45, R139, R140, !P1 ;  /* 0x0000008c8b2d7207 */ /* 0x002fe40004800000 */
[----:B--2---:R-:W-:Y:S02]  /*5e60*/  SEL R46, R116, R137, !P1 ;  /* 0x00000089742e7207 */ /* 0x004fe40004800000 */
[----:B----4-:R-:W-:Y:S01]  /*5e70*/  SEL R47, R126, R127, !P1 ;  /* 0x0000007f7e2f7207 */ /* 0x010fe20004800000 */
[----:B------:R-:W-:Y:S01]  /*5e80*/  FMUL R72, R64, 1.4426950216293334961 ;  /* 0x3fb8aa3b40487820 */ /* 0x000fe20000400000 */
[----:B------:R-:W-:Y:S02]  /*5e90*/  F2FP.F16.E4M3.UNPACK_B R64, R66 ;  /* 0x00000042ff40723e */ /* 0x000fe400020006ff */
[----:B------:R-:W-:-:S03]  /*5ea0*/  F2FP.F16.E4M3.UNPACK_B R65, R67 ;  /* 0x00000043ff41723e */ /* 0x000fc600020006ff */
[----:B------:R-:W-:Y:S01]  /*5eb0*/  HMMA.16816.F32 R56, R44, R48, R56 ;  /* 0x000000302c38723c */ /* 0x000fe20000001838 */
[----:B------:R-:W-:Y:S02]  /*5ec0*/  F2FP.F16.E4M3.UNPACK_B R48, R70 ;  /* 0x00000046ff30723e */ /* 0x000fe400020006ff */
[----:B------:R-:W-:-:S05]  /*5ed0*/  F2FP.F16.E4M3.UNPACK_B R49, R71 ;  /* 0x00000047ff31723e */ /* 0x000fca00020006ff */
[----:B------:R-:W-:Y:S01]  /*5ee0*/  HMMA.16816.F32 R76, R44, R64, R76 ;  /* 0x000000402c4c723c */ /* 0x000fe2000000184c */
[----:B------:R-:W-:Y:S02]  /*5ef0*/  F2FP.F16.E4M3.UNPACK_B R64, R50 ;  /* 0x00000032ff40723e */ /* 0x000fe400020006ff */
[----:B------:R-:W-:Y:S01]  /*5f00*/  F2FP.F16.E4M3.UNPACK_B R65, R51 ;  /* 0x00000033ff41723e */ /* 0x000fe200020006ff */
[--C-:B------:R-:W-:Y:S01]  /*5f10*/  FADD R88, R88, -R61.reuse ;  /* 0x8000003d58587221 */ /* 0x100fe20000000000 */
[----:B------:R-:W-:-:S03]  /*5f20*/  FADD R89, R89, -R61 ;  /* 0x8000003d59597221 */ /* 0x000fc60000000000 */
[----:B------:R-:W-:Y:S01]  /*5f30*/  HMMA.16816.F32 R52, R44, R48, R52 ;  /* 0x000000302c34723c */ /* 0x000fe20000001834 */
[--C-:B------:R-:W-:Y:S01]  /*5f40*/  FADD R49, R90, -R61.reuse ;  /* 0x8000003d5a317221 */ /* 0x100fe20000000000 */
[----:B------:R-:W-:Y:S01]  /*5f50*/  FADD R87, R87, -R61 ;  /* 0x8000003d57577221 */ /* 0x000fe20000000000 */
[----:B------:R-:W-:Y:S02]  /*5f60*/  FMUL R89, R89, 1.4426950216293334961 ;  /* 0x3fb8aa3b59597820 */ /* 0x000fe40000400000 */
[----:B------:R-:W-:-:S03]  /*5f70*/  FMUL R118, R49, 1.4426950216293334961 ;  /* 0x3fb8aa3b31767820 */ /* 0x000fc60000400000 */
[----:B------:R-:W-:Y:S01]  /*5f80*/  HMMA.16816.F32 R80, R44, R64, R80 ;  /* 0x000000402c50723c */ /* 0x000fe20000001850 */
[----:B------:R-:W-:Y:S01]  /*5f90*/  LOP3.LUT R64, R91, 0x40, RZ, 0x3c, !PT ;  /* 0x000000405b407812 */ /* 0x000fe200078e3cff */
[----:B------:R-:W-:Y:S01]  /*5fa0*/  FMUL R91, R88, 1.4426950216293334961 ;  /* 0x3fb8aa3b585b7820 */ /* 0x000fe20000400000 */
[----:B------:R-:W-:Y:S01]  /*5fb0*/  FMUL R87, R87, 1.4426950216293334961 ;  /* 0x3fb8aa3b57577820 */ /* 0x000fe20000400000 */
[----:B------:R-:W-:Y:S02]  /*5fc0*/  F2FP.F16.E4M3.UNPACK_B R48, R74.H1 ;  /* 0x0000004aff30723e */ /* 0x000fe400030006ff */
[----:B------:R-:W-:Y:S01]  /*5fd0*/  F2FP.F16.E4M3.UNPACK_B R49, R75.H1 ;  /* 0x0000004bff31723e */ /* 0x000fe200030006ff */
[----:B------:R-:W-:Y:S01]  /*5fe0*/  MUFU.EX2 R118, R118 ;  /* 0x0000007600767308 */ /* 0x000fe20000000800 */
[----:B------:R-:W-:Y:S01]  /*5ff0*/  SEL R74, R137, R116, !P1 ;  /* 0x00000074894a7207 */ /* 0x000fe20004800000 */
[--C-:B------:R-:W-:Y:S01]  /*6000*/  FADD R69, R93, -R60.reuse ;  /* 0x8000003c5d457221 */ /* 0x100fe20000000000 */
[----:B------:R-:W-:Y:S01]  /*6010*/  SEL R75, R127, R126, !P1 ;  /* 0x0000007e7f4b7207 */ /* 0x000fe20004800000 */
[----:B------:R-:W-:Y:S01]  /*6020*/  FADD R136, R68, R73 ;  /* 0x0000004944887221 */ /* 0x000fe20000000000 */
[----:B------:R-:W-:Y:S01]  /*6030*/  F2FP.F16.E4M3.UNPACK_B R70, R70.H1 ;  /* 0x00000046ff46723e */ /* 0x000fe200030006ff */
[----:B------:R-:W-:Y:S01]  /*6040*/  FADD R168, R168, -R60 ;  /* 0x8000003ca8a87221 */ /* 0x000fe20000000000 */
[----:B------:R-:W-:Y:S01]  /*6050*/  F2FP.F16.E4M3.UNPACK_B R71, R71.H1 ;  /* 0x00000047ff47723e */ /* 0x000fe200030006ff */
[----:B------:R-:W0:Y:S01]  /*6060*/  MUFU.EX2 R116, R89 ;  /* 0x0000005900747308 */ /* 0x000e220000000800 */
[----:B------:R-:W-:Y:S01]  /*6070*/  F2FP.F16.E4M3.UNPACK_B R66, R66.H1 ;  /* 0x00000042ff42723e */ /* 0x000fe200030006ff */
[----:B------:R-:W-:Y:S01]  /*6080*/  FADD R86, R86, -R61 ;  /* 0x8000003d56567221 */ /* 0x000fe20000000000 */
[----:B------:R-:W-:Y:S01]  /*6090*/  F2FP.F16.E4M3.UNPACK_B R67, R67.H1 ;  /* 0x00000043ff43723e */ /* 0x000fe200030006ff */
[----:B------:R-:W-:Y:S01]  /*60a0*/  FADD R135, R135, R138 ;  /* 0x0000008a87877221 */ /* 0x000fe20000000000 */
[----:B------:R-:W1:Y:S03]  /*60b0*/  LDSM.16.M88.4 R44, [R64+UR6] ;  /* 0x00000006402c783b */ /* 0x000e660008000200 */
[----:B------:R-:W-:Y:S08]  /*60c0*/  MUFU.EX2 R91, R91 ;  /* 0x0000005b005b7308 */ /* 0x000ff00000000800 */
[----:B------:R-:W2:Y:S01]  /*60d0*/  MUFU.EX2 R126, R87 ;  /* 0x00000057007e7308 */ /* 0x000ea20000000800 */
[----:B0-----:R-:W-:-:S02]  /*60e0*/  F2FP.SATFINITE.E4M3.F32.PACK_AB_MERGE_C R65, R116, R118, RZ ;  /* 0x000000767441723e */ /* 0x001fc400048070ff */
[----:B------:R-:W-:Y:S01]  /*60f0*/  SEL R73, R140, R139, !P1 ;  /* 0x0000008b8c497207 */ /* 0x000fe20004800000 */
[----:B------:R-:W-:-:S04]  /*6100*/  FMUL R69, R69, 1.4426950216293334961 ;  /* 0x3fb8aa3b45457820 */ /* 0x000fc80000400000 */
[----:B------:R0:W-:Y:S01]  /*6110*/  MUFU.EX2 R90, R72 ;  /* 0x00000048005a7308 */ /* 0x0001e20000000800 */
[----:B------:R-:W-:Y:S01]  /*6120*/  F2FP.F16.E4M3.UNPACK_B R140, R65 ;  /* 0x00000041ff8c723e */ /* 0x000fe200020006ff */
[----:B------:R-:W-:Y:S01]  /*6130*/  FADD R165, R165, -R60 ;  /* 0x8000003ca5a57221 */ /* 0x000fe20000000000 */
[----:B--2---:R-:W-:Y:S02]  /*6140*/  F2FP.SATFINITE.E4M3.F32.PACK_AB_MERGE_C R87, R126, R91, RZ ;  /* 0x0000005b7e57723e */ /* 0x004fe400048070ff */
[----:B0-----:R-:W-:Y:S02]  /*6150*/  SEL R72, R142, R141, !P1 ;  /* 0x0000008d8e487207 */ /* 0x001fe40004800000 */
[----:B------:R-:W-:Y:S01]  /*6160*/  F2FP.F16.E4M3.UNPACK_B R87, R87 ;  /* 0x00000057ff57723e */ /* 0x000fe200020006ff */
[----:B------:R0:W-:Y:S01]  /*6170*/  MUFU.EX2 R92, R69 ;  /* 0x00000045005c7308 */ /* 0x0001e20000000800 */
[----:B------:R2:W-:Y:S01]  /*6180*/  SHFL.IDX PT, R138, R121, R42, 0x1f ;  /* 0x00001f2a798a7589 */ /* 0x0005e200000e0000 */
[----:B------:R-:W-:Y:S01]  /*6190*/  FMUL R106, R168, 1.4426950216293334961 ;  /* 0x3fb8aa3ba86a7820 */ /* 0x000fe20000400000 */
[----:B------:R-:W-:Y:S01]  /*61a0*/  F2FP.F16.E4M3.UNPACK_B R88, R50.H1 ;  /* 0x00000032ff58723e */ /* 0x000fe200030006ff */
[----:B------:R-:W-:Y:S01]  /*61b0*/  HMMA.16816.F32 R56, R72, R48, R56 ;  /* 0x000000304838723c */ /* 0x000fe20000001838 */
[----:B------:R-:W-:Y:S01]  /*61c0*/  F2FP.F16.E4M3.UNPACK_B R89, R51.H1 ;  /* 0x00000033ff59723e */ /* 0x000fe200030006ff */
[----:B------:R-:W-:Y:S01]  /*61d0*/  FMUL R86, R86, 1.4426950216293334961 ;  /* 0x3fb8aa3b56567820 */ /* 0x000fe20000400000 */
[----:B------:R-:W-:Y:S01]  /*61e0*/  SEL R139, R140, R87, !P0 ;  /* 0x000000578c8b7207 */ /* 0x000fe20004000000 */
[----:B------:R-:W-:Y:S01]  /*61f0*/  LDSM.16.M88.4 R48, [R64+UR6+0x800] ;  /* 0x000800064030783b */ /* 0x000fe20008000200 */
[----:B------:R-:W-:Y:S01]  /*6200*/  FADD R84, R84, -R61 ;  /* 0x8000003d54547221 */ /* 0x000fe20000000000 */
[----:B--2---:R-:W-:-:S02]  /*6210*/  SEL R121, R87, R140, !P0 ;  /* 0x0000008c57797207 */ /* 0x004fc40004000000 */
[C---:B0-----:R-:W-:Y:S01]  /*6220*/  HMMA.16816.F32 R68, R72.reuse, R70, R52 ;  /* 0x000000464844723c */ /* 0x041fe20000001834 */
[----:B------:R-:W-:Y:S01]  /*6230*/  LDSM.16.M88.4 R52, [R64+UR6+0x400] ;  /* 0x000400064034783b */ /* 0x000fe20008000200 */
[----:B------:R-:W-:Y:S01]  /*6240*/  FADD R140, R119, R135 ;  /* 0x00000087778c7221 */ /* 0x000fe20000000000 */
[----:B------:R-:W-:Y:S01]  /*6250*/  FMUL R165, R165, 1.4426950216293334961 ;  /* 0x3fb8aa3ba5a57820 */ /* 0x000fe20000400000 */
[----:B------:R0:W-:Y:S04]  /*6260*/  MUFU.EX2 R127, R86 ;  /* 0x00000056007f7308 */ /* 0x0001e80000000800 */
[----:B------:R-:W-:Y:S01]  /*6270*/  HMMA.16816.F32 R76, R72, R66, R76 ;  /* 0x00000042484c723c */ /* 0x000fe2000000184c */
[----:B------:R-:W-:Y:S01]  /*6280*/  LDSM.16.M88.4 R64, [R64+UR6+0xc00] ;  /* 0x000c00064040783b */ /* 0x000fe20008000200 */
[----:B------:R-:W-:Y:S01]  /*6290*/  FADD R140, R117, R140 ;  /* 0x0000008c758c7221 */ /* 0x000fe20000000000 */
[----:B------:R-:W-:Y:S01]  /*62a0*/  FADD R136, R108, R136 ;  /* 0x000000886c887221 */ /* 0x000fe20000000000 */
[----:B------:R-:W-:Y:S01]  /*62b0*/  MUFU.EX2 R106, R106 ;  /* 0x0000006a006a7308 */ /* 0x000fe20000000800 */
[----:B0-----:R-:W-:Y:S01]  /*62c0*/  FMUL R86, R84, 1.4426950216293334961 ;  /* 0x3fb8aa3b54567820 */ /* 0x001fe20000400000 */
[--C-:B------:R-:W-:Y:S01]  /*62d0*/  FADD R84, R63, -R61.reuse ;  /* 0x8000003d3f547221 */ /* 0x100fe20000000000 */
[----:B------:R-:W-:Y:S01]  /*62e0*/  FADD R85, R85, -R61 ;  /* 0x8000003d55557221 */ /* 0x000fe20000000000 */
[----:B------:R-:W-:-:S04]  /*62f0*/  FADD R113, R113, R140 ;  /* 0x0000008c71717221 */ /* 0x000fc80000000000 */
[----:B------:R-:W0:Y:S01]  /*6300*/  MUFU.EX2 R93, R165 ;  /* 0x000000a5005d7308 */ /* 0x000e220000000800 */
[----:B------:R-:W-:Y:S01]  /*6310*/  FMUL R108, R84, 1.4426950216293334961 ;  /* 0x3fb8aa3b546c7820 */ /* 0x000fe20000400000 */
[----:B------:R-:W-:Y:S01]  /*6320*/  FADD R87, R107, R136 ;  /* 0x000000886b577221 */ /* 0x000fe20000000000 */
[--C-:B------:R-:W-:Y:S01]  /*6330*/  FADD R163, R163, -R60.reuse ;  /* 0x8000003ca3a37221 */ /* 0x100fe20000000000 */
[----:B------:R-:W-:Y:S01]  /*6340*/  FMUL R85, R85, 1.4426950216293334961 ;  /* 0x3fb8aa3b55557820 */ /* 0x000fe20000400000 */
[----:B------:R2:W3:Y:S01]  /*6350*/  SHFL.IDX PT, R137, R120, R62, 0x1f ;  /* 0x00001f3e78897589 */ /* 0x0004e200000e0000 */
[----:B------:R-:W-:Y:S01]  /*6360*/  FADD R110, R110, R113 ;  /* 0x000000716e6e7221 */ /* 0x000fe20000000000 */
[--C-:B------:R-:W-:Y:S01]  /*6370*/  FADD R164, R164, -R60.reuse ;  /* 0x8000003ca4a47221 */ /* 0x100fe20000000000 */
[----:B------:R-:W-:Y:S01]  /*6380*/  FADD R87, R104, R87 ;  /* 0x0000005768577221 */ /* 0x000fe20000000000 */
[----:B------:R-:W-:Y:S01]  /*6390*/  SHFL.IDX PT, R122, R122, R62, 0x1f ;  /* 0x00001f3e7a7a7589 */ /* 0x000fe200000e0000 */
[----:B------:R-:W-:Y:S01]  /*63a0*/  FMUL R99, R163, 1.4426950216293334961 ;  /* 0x3fb8aa3ba3637820 */ /* 0x000fe20000400000 */
[----:B------:R-:W-:-:S02]  /*63b0*/  FADD R166, R166, -R60 ;  /* 0x8000003ca6a67221 */ /* 0x000fc40000000000 */
[----:B------:R-:W-:Y:S01]  /*63c0*/  SHFL.IDX PT, R124, R124, R62, 0x1f ;  /* 0x00001f3e7c7c7589 */ /* 0x000fe200000e0000 */
[----:B------:R-:W-:-:S03]  /*63d0*/  FADD R167, R167, -R60 ;  /* 0x8000003ca7a77221 */ /* 0x000fc60000000000 */
[----:B------:R-:W-:Y:S01]  /*63e0*/  SHFL.IDX PT, R133, R133, R62, 0x1f ;  /* 0x00001f3e85857589 */ /* 0x000fe200000e0000 */
[----:B--2---:R-:W2:Y:S03]  /*63f0*/  MUFU.EX2 R120, R85 ;  /* 0x0000005500787308 */ /* 0x004ea60000000800 */
[----:B------:R-:W4:Y:S04]  /*6400*/  SHFL.IDX PT, R123, R123, R42, 0x1f ;  /* 0x00001f2a7b7b7589 */ /* 0x000f2800000e0000 */
[----:B------:R-:W5:Y:S01]  /*6410*/  SHFL.IDX PT, R125, R125, R42, 0x1f ;  /* 0x00001f2a7d7d7589 */ /* 0x000f6200000e0000 */
[----:B------:R0:W-:Y:S03]  /*6420*/  MUFU.EX2 R63, R86 ;  /* 0x00000056003f7308 */ /* 0x0001e60000000800 */
[----:B------:R-:W1:Y:S01]  /*6430*/  SHFL.IDX PT, R134, R134, R42, 0x1f ;  /* 0x00001f2a86867589 */ /* 0x000e6200000e0000 */
[----:B------:R-:W-:Y:S01]  /*6440*/  FADD R110, R111, R110 ;  /* 0x0000006e6f6e7221 */ /* 0x000fe20000000000 */
[----:B------:R-:W-:Y:S01]  /*6450*/  FMUL R101, R164, 1.4426950216293334961 ;  /* 0x3fb8aa3ba4657820 */ /* 0x000fe20000400000 */
[----:B------:R-:W-:-:S02]  /*6460*/  FADD R87, R100, R87 ;  /* 0x0000005764577221 */ /* 0x000fc40000000000 */
[----:B------:R-:W1:Y:S01]  /*6470*/  MUFU.EX2 R108, R108 ;  /* 0x0000006c006c7308 */ /* 0x000e620000000800 */
[----:B------:R-:W-:Y:S01]  /*6480*/  FMUL R96, R166, 1.4426950216293334961 ;  /* 0x3fb8aa3ba6607820 */ /* 0x000fe20000400000 */
[----:B------:R-:W-:Y:S01]  /*6490*/  FMUL R97, R167, 1.4426950216293334961 ;  /* 0x3fb8aa3ba7617820 */ /* 0x000fe20000400000 */
[----:B------:R-:W-:Y:S01]  /*64a0*/  FADD R110, R115, R110 ;  /* 0x0000006e736e7221 */ /* 0x000fe20000000000 */
[----:B------:R-:W-:Y:S01]  /*64b0*/  HMMA.16816.F32 R80, R72, R88, R80 ;  /* 0x000000584850723c */ /* 0x000fe20000001850 */
[----:B------:R-:W-:Y:S01]  /*64c0*/  FADD R111, R102, R87 ;  /* 0x00000057666f7221 */ /* 0x000fe20000000000 */
[----:B0-----:R-:W-:Y:S02]  /*64d0*/  F2FP.SATFINITE.E4M3.F32.PACK_AB_MERGE_C R86, R93, R106, RZ ;  /* 0x0000006a5d56723e */ /* 0x001fe400048070ff */
[----:B------:R-:W0:Y:S01]  /*64e0*/  MUFU.EX2 R99, R99 ;  /* 0x0000006300637308 */ /* 0x000e220000000800 */
[----:B------:R-:W-:Y:S01]  /*64f0*/  F2FP.SATFINITE.E4M3.F32.PACK_AB_MERGE_C R88, R90, R92, RZ ;  /* 0x0000005c5a58723e */ /* 0x000fe200048070ff */
[----:B------:R-:W-:Y:S01]  /*6500*/  FADD R110, R109, R110 ;  /* 0x0000006e6d6e7221 */ /* 0x000fe20000000000 */
[----:B------:R-:W-:Y:S01]  /*6510*/  FADD R98, R98, R111 ;  /* 0x0000006f62627221 */ /* 0x000fe20000000000 */
[----:B------:R-:W-:-:S04]  /*6520*/  F2FP.F16.E4M3.UNPACK_B R86, R86 ;  /* 0x00000056ff56723e */ /* 0x000fc800020006ff */
[----:B------:R-:W0:Y:S01]  /*6530*/  MUFU.EX2 R101, R101 ;  /* 0x0000006500657308 */ /* 0x000e220000000800 */
[----:B------:R-:W-:Y:S01]  /*6540*/  F2FP.F16.E4M3.UNPACK_B R107, R88 ;  /* 0x00000058ff6b723e */ /* 0x000fe200020006ff */
[----:B------:R-:W-:Y:S01]  /*6550*/  FADD R110, R105, R110 ;  /* 0x0000006e696e7221 */ /* 0x000fe20000000000 */
[----:B------:R-:W-:-:S05]  /*6560*/  FADD R95, R95, R98 ;  /* 0x000000625f5f7221 */ /* 0x000fca0000000000 */
[----:B------:R-:W-:Y:S01]  /*6570*/  MUFU.EX2 R96, R96 ;  /* 0x0000006000607308 */ /* 0x000fe20000000800 */
[----:B------:R-:W-:-:S07]  /*6580*/  SEL R117, R86, R107, !P0 ;  /* 0x0000006b56757207 */ /* 0x000fce0004000000 */
[----:B------:R-:W5:Y:S01]  /*6590*/  MUFU.EX2 R97, R97 ;  /* 0x0000006100617308 */ /* 0x000f620000000800 */
[----:B------:R-:W-:Y:S01]  /*65a0*/  SEL R107, R107, R86, !P0 ;  /* 0x000000566b6b7207 */ /* 0x000fe20004000000 */
[----:B------:R-:W-:Y:S01]  /*65b0*/  FADD R103, R103, R110 ;  /* 0x0000006e67677221 */ /* 0x000fe20000000000 */
[----:B--2---:R-:W-:Y:S01]  /*65c0*/  F2FP.SATFINITE.E4M3.F32.PACK_AB_MERGE_C R86, R120, R127, RZ ;  /* 0x0000007f7856723e */ /* 0x004fe200048070ff */
[----:B------:R-:W-:Y:S01]  /*65d0*/  FADD R94, R94, R95 ;  /* 0x0000005f5e5e7221 */ /* 0x000fe20000000000 */
[----:B-1----:R-:W-:Y:S01]  /*65e0*/  F2FP.SATFINITE.E4M3.F32.PACK_AB_MERGE_C R88, R108, R63, RZ ;  /* 0x0000003f6c58723e */ /* 0x002fe200048070ff */
[----:B------:R-:W-:Y:S01]  /*65f0*/  FADD R103, R118, R103 ;  /* 0x0000006776677221 */ /* 0x000fe20000000000 */
[----:B------:R-:W-:Y:S01]  /*6600*/  F2FP.F16.E4M3.UNPACK_B R84, R44 ;  /* 0x0000002cff54723e */ /* 0x000fe200020006ff */
[----:B0-----:R-:W-:Y:S01]  /*6610*/  FADD R94, R99, R94 ;  /* 0x0000005e635e7221 */ /* 0x001fe20000000000 */
[----:B------:R-:W-:Y:S02]  /*6620*/  F2FP.F16.E4M3.UNPACK_B R85, R45 ;  /* 0x0000002dff55723e */ /* 0x000fe400020006ff */
[----:B---3--:R-:W-:-:S02]  /*6630*/  SEL R72, R137, R138, !P1 ;  /* 0x0000008a89487207 */ /* 0x008fc40004800000 */
[----:B----4-:R-:W-:Y:S02]  /*6640*/  SEL R73, R122, R123, !P1 ;  /* 0x0000007b7a497207 */ /* 0x010fe40004800000 */
[----:B-----5:R-:W-:Y:S02]  /*6650*/  SEL R74, R124, R125, !P1 ;  /* 0x0000007d7c4a7207 */ /* 0x020fe40004800000 */
[----:B------:R-:W-:Y:S02]  /*6660*/  SEL R75, R133, R134, !P1 ;  /* 0x00000086854b7207 */ /* 0x000fe40004800000 */
[----:B------:R-:W-:Y:S02]  /*6670*/  F2FP.F16.E4M3.UNPACK_B R86, R86 ;  /* 0x00000056ff56723e */ /* 0x000fe400020006ff */
[----:B------:R-:W-:Y:S01]  /*6680*/  F2FP.F16.E4M3.UNPACK_B R89, R88 ;  /* 0x00000058ff59723e */ /* 0x000fe200020006ff */
[----:B------:R-:W-:Y:S01]  /*6690*/  FADD R116, R116, R103 ;  /* 0x0000006774747221 */ /* 0x000fe20000000000 */
[C---:B------:R-:W-:Y:S01]  /*66a0*/  F2FP.SATFINITE.E4M3.F32.PACK_AB_MERGE_C R112, R101.reuse, R99, RZ ;  /* 0x000000636570723e */ /* 0x040fe200048070ff */
[----:B------:R-:W-:Y:S01]  /*66b0*/  FADD R101, R101, R94 ;  /* 0x0000005e65657221 */ /* 0x000fe20000000000 */
[----:B------:R-:W-:-:S02]  /*66c0*/  SEL R119, R86, R89, !P0 ;  /* 0x0000005956777207 */ /* 0x000fc40004000000 */
[----:B------:R-:W-:Y:S02]  /*66d0*/  SEL R113, R89, R86, !P0 ;  /* 0x0000005659717207 */ /* 0x000fe40004000000 */
[----:B------:R-:W-:Y:S02]  /*66e0*/  F2FP.SATFINITE.E4M3.F32.PACK_AB_MERGE_C R114, R97, R96, RZ ;  /* 0x000000606172723e */ /* 0x000fe400048070ff */
[----:B------:R-:W-:Y:S02]  /*66f0*/  F2FP.F16.E4M3.UNPACK_B R88, R64 ;  /* 0x00000040ff58723e */ /* 0x000fe400020006ff */
[----:B------:R-:W-:Y:S01]  /*6700*/  F2FP.F16.E4M3.UNPACK_B R89, R65 ;  /* 0x00000041ff59723e */ /* 0x000fe200020006ff */
[----:B------:R-:W-:Y:S01]  /*6710*/  HMMA.16816.F32 R56, R72, R84, R56 ;  /* 0x000000544838723c */ /* 0x000fe20000001838 */
[----:B------:R-:W-:Y:S01]  /*6720*/  F2FP.F16.E4M3.UNPACK_B R84, R52 ;  /* 0x00000034ff54723e */ /* 0x000fe200020006ff */
[----:B------:R-:W-:Y:S01]  /*6730*/  FADD R91, R91, R116 ;  /* 0x000000745b5b7221 */ /* 0x000fe20000000000 */
[----:B------:R-:W-:Y:S01]  /*6740*/  F2FP.F16.E4M3.UNPACK_B R85, R53 ;  /* 0x00000035ff55723e */ /* 0x000fe200020006ff */
[----:B------:R-:W-:Y:S01]  /*6750*/  FADD R96, R96, R101 ;  /* 0x0000006560607221 */ /* 0x000fe20000000000 */
[----:B------:R-:W-:-:S02]  /*6760*/  F2FP.F16.E4M3.UNPACK_B R112, R112 ;  /* 0x00000070ff70723e */ /* 0x000fc400020006ff */
[----:B------:R-:W-:Y:S01]  /*6770*/  F2FP.F16.E4M3.UNPACK_B R145, R114 ;  /* 0x00000072ff91723e */ /* 0x000fe200020006ff */
[C---:B------:R-:W-:Y:S01]  /*6780*/  HMMA.16816.F32 R80, R72.reuse, R88, R80 ;  /* 0x000000584850723c */ /* 0x040fe20000001850 */
[----:B------:R-:W-:Y:S01]  /*6790*/  FADD R126, R126, R91 ;  /* 0x0000005b7e7e7221 */ /* 0x000fe20000000000 */
[----:B------:R-:W-:Y:S01]  /*67a0*/  FADD R97, R97, R96 ;  /* 0x0000006061617221 */ /* 0x000fe20000000000 */
[----:B------:R-:W-:Y:S02]  /*67b0*/  SEL R114, R112, R145, !P0 ;  /* 0x0000009170727207 */ /* 0x000fe40004000000 */
[----:B------:R-:W-:Y:S01]  /*67c0*/  SEL R112, R145, R112, !P0 ;  /* 0x0000007091707207 */ /* 0x000fe20004000000 */
[----:B------:R-:W-:Y:S02]  /*67d0*/  FADD R127, R127, R126 ;  /* 0x0000007e7f7f7221 */ /* 0x000fe40000000000 */
[----:B------:R-:W-:Y:S01]  /*67e0*/  HMMA.16816.F32 R68, R72, R84, R68 ;  /* 0x000000544844723c */ /* 0x000fe20000001844 */
[----:B------:R-:W-:Y:S01]  /*67f0*/  F2FP.F16.E4M3.UNPACK_B R84, R48 ;  /* 0x00000030ff54723e */ /* 0x000fe200020006ff */
[----:B------:R-:W-:Y:S01]  /*6800*/  FADD R106, R106, R97 ;  /* 0x000000616a6a7221 */ /* 0x000fe20000000000 */
[----:B------:R-:W-:Y:S01]  /*6810*/  F2FP.F16.E4M3.UNPACK_B R85, R49 ;  /* 0x00000031ff55723e */ /* 0x000fe200020006ff */
[----:B------:R-:W-:Y:S01]  /*6820*/  SHFL.IDX PT, R114, R114, R62, 0x1f ;  /* 0x00001f3e72727589 */ /* 0x000fe200000e0000 */
[----:B------:R-:W-:Y:S01]  /*6830*/  FADD R120, R120, R127 ;  /* 0x0000007f78787221 */ /* 0x000fe20000000000 */
[----:B------:R-:W-:-:S02]  /*6840*/  FADD R93, R93, R106 ;  /* 0x0000006a5d5d7221 */ /* 0x000fc40000000000 */
[----:B------:R-:W-:Y:S04]  /*6850*/  SHFL.IDX PT, R139, R139, R62, 0x1f ;  /* 0x00001f3e8b8b7589 */ /* 0x000fe800000e0000 */
[----:B------:R-:W-:Y:S01]  /*6860*/  SHFL.IDX PT, R88, R117, R62, 0x1f ;  /* 0x00001f3e75587589 */ /* 0x000fe200000e0000 */
[----:B------:R-:W-:Y:S03]  /*6870*/  HMMA.16816.F32 R84, R72, R84, R76 ;  /* 0x000000544854723c */ /* 0x000fe6000000184c */
[----:B------:R-:W-:Y:S04]  /*6880*/  SHFL.IDX PT, R62, R119, R62, 0x1f ;  /* 0x00001f3e773e7589 */ /* 0x000fe800000e0000 */
[----:B------:R-:W0:Y:S04]  /*6890*/  SHFL.IDX PT, R89, R112, R42, 0x1f ;  /* 0x00001f2a70597589 */ /* 0x000e2800000e0000 */
[----:B------:R-:W-:Y:S04]  /*68a0*/  SHFL.IDX PT, R98, R121, R42, 0x1f ;  /* 0x00001f2a79627589 */ /* 0x000fe800000e0000 */
[----:B------:R-:W1:Y:S04]  /*68b0*/  SHFL.IDX PT, R107, R107, R42, 0x1f ;  /* 0x00001f2a6b6b7589 */ /* 0x000e6800000e0000 */
[----:B------:R-:W2:Y:S01]  /*68c0*/  SHFL.IDX PT, R113, R113, R42, 0x1f ;  /* 0x00001f2a71717589 */ /* 0x000ea200000e0000 */
[----:B------:R-:W-:Y:S01]  /*68d0*/  SEL R76, R138, R137, !P1 ;  /* 0x000000898a4c7207 */ /* 0x000fe20004800000 */
[----:B------:R-:W-:Y:S01]  /*68e0*/  FADD R63, R63, R120 ;  /* 0x000000783f3f7221 */ /* 0x000fe20000000000 */
[----:B------:R-:W-:Y:S01]  /*68f0*/  SEL R77, R123, R122, !P1 ;  /* 0x0000007a7b4d7207 */ /* 0x000fe20004800000 */
[----:B------:R-:W-:Y:S01]  /*6900*/  FADD R93, R92, R93 ;  /* 0x0000005d5c5d7221 */ /* 0x000fe20000000000 */
[----:B------:R-:W-:-:S02]  /*6910*/  SEL R78, R125, R124, !P1 ;  /* 0x0000007c7d4e7207 */ /* 0x000fc40004800000 */
[----:B------:R-:W-:Y:S02]  /*6920*/  SEL R79, R134, R133, !P1 ;  /* 0x00000085864f7207 */ /* 0x000fe40004800000 */
[----:B------:R-:W-:Y:S02]  /*6930*/  F2FP.F16.E4M3.UNPACK_B R44, R44.H1 ;  /* 0x0000002cff2c723e */ /* 0x000fe400030006ff */
[----:B------:R-:W-:Y:S02]  /*6940*/  F2FP.F16.E4M3.UNPACK_B R45, R45.H1 ;  /* 0x0000002dff2d723e */ /* 0x000fe400030006ff */
[----:B------:R-:W-:Y:S02]  /*6950*/  F2FP.F16.E4M3.UNPACK_B R64, R64.H1 ;  /* 0x00000040ff40723e */ /* 0x000fe400030006ff */
[----:B------:R-:W-:Y:S01]  /*6960*/  F2FP.F16.E4M3.UNPACK_B R65, R65.H1 ;  /* 0x00000041ff41723e */ /* 0x000fe200030006ff */
[----:B------:R-:W-:Y:S01]  /*6970*/  FADD R63, R108, R63 ;  /* 0x0000003f6c3f7221 */ /* 0x000fe20000000000 */
[----:B------:R-:W-:Y:S01]  /*6980*/  FADD R93, R90, R93 ;  /* 0x0000005d5a5d7221 */ /* 0x000fe20000000000 */
[----:B------:R-:W-:Y:S01]  /*6990*/  HMMA.16816.F32 R56, R76, R44, R56 ;  /* 0x0000002c4c38723c */ /* 0x000fe20000001838 */
[----:B------:R-:W-:-:S02]  /*69a0*/  F2FP.F16.E4M3.UNPACK_B R52, R52.H1 ;  /* 0x00000034ff34723e */ /* 0x000fc400030006ff */
[----:B------:R-:W-:Y:S01]  /*69b0*/  F2FP.F16.E4M3.UNPACK_B R53, R53.H1 ;  /* 0x00000035ff35723e */ /* 0x000fe200030006ff */
[----:B------:R-:W3:Y:S04]  /*69c0*/  SHFL.BFLY PT, R42, R93, 0x2, 0x1f ;  /* 0x0c401f005d2a7f89 */ /* 0x000ee800000e0000 */
[----:B------:R-:W-:Y:S01]  /*69d0*/  HMMA.16816.F32 R80, R76, R64, R80 ;  /* 0x000000404c50723c */ /* 0x000fe20000001850 */
[----:B------:R-:W4:Y:S01]  /*69e0*/  SHFL.BFLY PT, R64, R63, 0x2, 0x1f ;  /* 0x0c401f003f407f89 */ /* 0x000f2200000e0000 */
[----:B------:R-:W5:Y:S01]  /*69f0*/  S2R R170, SR_CTAID.X ;  /* 0x0000000000aa7919 */ /* 0x000f620000002500 */
[----:B------:R-:W-:-:S05]  /*6a00*/  F2FP.F16.E4M3.UNPACK_B R48, R48.H1 ;  /* 0x00000030ff30723e */ /* 0x000fca00030006ff */
[----:B------:R-:W-:Y:S01]  /*6a10*/  HMMA.16816.F32 R68, R76, R52, R68 ;  /* 0x000000344c44723c */ /* 0x000fe20000001844 */
[----:B------:R-:W-:Y:S02]  /*6a20*/  F2FP.F16.E4M3.UNPACK_B R49, R49.H1 ;  /* 0x00000031ff31723e */ /* 0x000fe400030006ff */
[----:B------:R-:W-:Y:S02]  /*6a30*/  F2FP.F16.E4M3.UNPACK_B R44, R46 ;  /* 0x0000002eff2c723e */ /* 0x000fe400020006ff */
[----:B------:R-:W-:Y:S02]  /*6a40*/  F2FP.F16.E4M3.UNPACK_B R45, R47 ;  /* 0x0000002fff2d723e */ /* 0x000fe400020006ff */
[----:B0-----:R-:W-:Y:S02]  /*6a50*/  SEL R72, R114, R89, !P1 ;  /* 0x0000005972487207 */ /* 0x001fe40004800000 */
[----:B-1----:R-:W-:Y:S02]  /*6a60*/  SEL R74, R88, R107, !P1 ;  /* 0x0000006b584a7207 */ /* 0x002fe40004800000 */
[----:B--2---:R-:W-:-:S02]  /*6a70*/  SEL R75, R62, R113, !P1 ;  /* 0x000000713e4b7207 */ /* 0x004fc40004800000 */
[----:B------:R-:W-:Y:S01]  /*6a80*/  SEL R73, R139, R98, !P1 ;  /* 0x000000628b497207 */ /* 0x000fe20004800000 */
[----:B------:R-:W-:Y:S01]  /*6a90*/  HMMA.16816.F32 R84, R76, R48, R84 ;  /* 0x000000304c54723c */ /* 0x000fe20000001854 */
[----:B---3--:R-:W-:-:S07]  /*6aa0*/  FADD R42, R93, R42 ;  /* 0x0000002a5d2a7221 */ /* 0x008fce0000000000 */
[----:B------:R-:W-:Y:S01]  /*6ab0*/  HMMA.16816.F32 R56, R72, R44, R56 ;  /* 0x0000002c4838723c */ /* 0x000fe20000001838 */
[----:B------:R-:W-:Y:S02]  /*6ac0*/  F2FP.F16.E4M3.UNPACK_B R44, R54 ;  /* 0x00000036ff2c723e */ /* 0x000fe400020006ff */
[----:B------:R-:W-:Y:S01]  /*6ad0*/  F2FP.F16.E4M3.UNPACK_B R45, R55 ;  /* 0x00000037ff2d723e */ /* 0x000fe200020006ff */
[----:B----4-:R-:W-:Y:S01]  /*6ae0*/  FADD R64, R63, R64 ;  /* 0x000000403f407221 */ /* 0x010fe20000000000 */
[----:B------:R-:W-:Y:S02]  /*6af0*/  F2FP.F16.E4M3.UNPACK_B R52, R66 ;  /* 0x00000042ff34723e */ /* 0x000fe400020006ff */
[----:B------:R-:W-:-:S03]  /*6b00*/  F2FP.F16.E4M3.UNPACK_B R53, R67 ;  /* 0x00000043ff35723e */ /* 0x000fc600020006ff */
[C---:B------:R-:W-:Y:S01]  /*6b10*/  HMMA.16816.F32 R68, R72.reuse, R44, R68 ;  /* 0x0000002c4844723c */ /* 0x040fe20000001844 */
[----:B------:R-:W-:Y:S02]  /*6b20*/  F2FP.F16.E4M3.UNPACK_B R44, R50 ;  /* 0x00000032ff2c723e */ /* 0x000fe400020006ff */
[----:B------:R-:W-:Y:S01]  /*6b30*/  F2FP.F16.E4M3.UNPACK_B R45, R51 ;  /* 0x00000033ff2d723e */ /* 0x000fe200020006ff */
[----:B------:R-:W0:Y:S04]  /*6b40*/  SHFL.BFLY PT, R65, R64, 0x1, 0x1f ;  /* 0x0c201f0040417f89 */ /* 0x000e2800000e0000 */
[----:B------:R-:W1:Y:S01]  /*6b50*/  SHFL.BFLY PT, R63, R42, 0x1, 0x1f ;  /* 0x0c201f002a3f7f89 */ /* 0x000e6200000e0000 */
[----:B-----5:R-:W-:Y:S01]  /*6b60*/  IMAD.SHL.U32 R170, R170, 0x20, RZ ;  /* 0x00000020aaaa7824 */ /* 0x020fe200078e00ff */
[----:B------:R-:W-:Y:S01]  /*6b70*/  HMMA.16816.F32 R84, R72, R44, R84 ;  /* 0x0000002c4854723c */ /* 0x000fe20000001854 */
[----:B------:R-:W-:-:S02]  /*6b80*/  UIADD3 UR5, UPT, UPT, UR5, 0x80, URZ ;  /* 0x0000008005057890 */ /* 0x000fc4000fffe0ff */
[----:B------:R-:W-:-:S05]  /*6b90*/  VIADD R170, R170, 0x20 ;  /* 0x00000020aaaa7836 */ /* 0x000fca0000000000 */
[----:B------:R-:W-:Y:S01]  /*6ba0*/  HMMA.16816.F32 R80, R72, R52, R80 ;  /* 0x000000344850723c */ /* 0x000fe20000001850 */
[----:B------:R-:W-:Y:S02]  /*6bb0*/  ISETP.LE.AND P2, PT, R170, UR5, PT ;  /* 0x00000005aa007c0c */ /* 0x000fe4000bf43270 */
[----:B------:R-:W-:Y:S02]  /*6bc0*/  F2FP.F16.E4M3.UNPACK_B R48, R46.H1 ;  /* 0x0000002eff30723e */ /* 0x000fe400030006ff */
[----:B------:R-:W-:Y:S02]  /*6bd0*/  F2FP.F16.E4M3.UNPACK_B R49, R47.H1 ;  /* 0x0000002fff31723e */ /* 0x000fe400030006ff */
[----:B------:R-:W-:Y:S02]  /*6be0*/  SEL R44, R89, R114, !P1 ;  /* 0x00000072592c7207 */ /* 0x000fe40004800000 */
[----:B------:R-:W-:Y:S02]  /*6bf0*/  SEL R46, R107, R88, !P1 ;  /* 0x000000586b2e7207 */ /* 0x000fe40004800000 */
[----:B------:R-:W-:-:S02]  /*6c00*/  SEL R47, R113, R62, !P1 ;  /* 0x0000003e712f7207 */ /* 0x000fc40004800000 */
[----:B------:R-:W-:Y:S02]  /*6c10*/  SEL R45, R98, R139, !P1 ;  /* 0x0000008b622d7207 */ /* 0x000fe40004800000 */
[----:B------:R-:W-:Y:S02]  /*6c20*/  F2FP.F16.E4M3.UNPACK_B R54, R54.H1 ;  /* 0x00000036ff36723e */ /* 0x000fe400030006ff */
[----:B------:R-:W-:Y:S02]  /*6c30*/  F2FP.F16.E4M3.UNPACK_B R55, R55.H1 ;  /* 0x00000037ff37723e */ /* 0x000fe400030006ff */
[----:B------:R-:W-:Y:S02]  /*6c40*/  F2FP.F16.E4M3.UNPACK_B R50, R50.H1 ;  /* 0x00000032ff32723e */ /* 0x000fe400030006ff */
[----:B------:R-:W-:Y:S02]  /*6c50*/  F2FP.F16.E4M3.UNPACK_B R51, R51.H1 ;  /* 0x00000033ff33723e */ /* 0x000fe400030006ff */
[----:B------:R-:W-:-:S02]  /*6c60*/  F2FP.F16.E4M3.UNPACK_B R66, R66.H1 ;  /* 0x00000042ff42723e */ /* 0x000fc400030006ff */
[----:B------:R-:W-:Y:S01]  /*6c70*/  F2FP.F16.E4M3.UNPACK_B R67, R67.H1 ;  /* 0x00000043ff43723e */ /* 0x000fe200030006ff */
[C---:B------:R-:W-:Y:S01]  /*6c80*/  HMMA.16816.F32 R56, R44.reuse, R48, R56 ;  /* 0x000000302c38723c */ /* 0x040fe20000001838 */
[----:B0-----:R-:W-:Y:S01]  /*6c90*/  FADD R65, R64, R65 ;  /* 0x0000004140417221 */ /* 0x001fe20000000000 */
[----:B-1----:R-:W-:Y:S01]  /*6ca0*/  FADD R62, R42, R63 ;  /* 0x0000003f2a3e7221 */ /* 0x002fe20000000000 */
[----:B------:R-:W-:Y:S01]  /*6cb0*/  ULEA UR4, UR9, UR4, 0x7 ;  /* 0x0000000409047291 */ /* 0x000fe2000f8e38ff */
[----:B------:R-:W-:Y:S02]  /*6cc0*/  IMAD R0, R43, 0x80, R0 ;  /* 0x000000802b007824 */ /* 0x000fe400078e0200 */
[----:B------:R-:W-:Y:S02]  /*6cd0*/  FFMA R40, R2, R40, R65 ;  /* 0x0000002802287223 */ /* 0x000fe40000000041 */
[----:B------:R-:W-:Y:S01]  /*6ce0*/  HMMA.16816.F32 R52, R44, R54, R68 ;  /* 0x000000362c34723c */ /* 0x000fe20000001844 */
[----:B------:R-:W-:Y:S01]  /*6cf0*/  FFMA R3, R41, R3, R62 ;  /* 0x0000000329037223 */ /* 0x000fe2000000003e */
[----:B------:R-:W-:-:S02]  /*6d00*/  IMAD.MOV.U32 R2, RZ, RZ, R60 ;  /* 0x000000ffff027224 */ /* 0x000fc400078e003c */
[----:B------:R-:W-:-:S04]  /*6d10*/  IMAD.MOV.U32 R42, RZ, RZ, R61 ;  /* 0x000000ffff2a7224 */ /* 0x000fc800078e003d */
[C---:B------:R-:W-:Y:S08]  /*6d20*/  HMMA.16816.F32 R48, R44.reuse, R50, R84 ;  /* 0x000000322c30723c */ /* 0x040ff00000001854 */
[----:B------:R-:W-:Y:S01]  /*6d30*/  HMMA.16816.F32 R44, R44, R66, R80 ;  /* 0x000000422c2c723c */ /* 0x000fe20000001850 */
[----:B------:R-:W-:-:S04]  /*6d40*/  NOP ;  /* 0x0000000000007918 */ /* 0x000fc80000000000 */
[----:B------:R-:W-:-:S15]  /*6d50*/  @!P2 BRA `(.L_x_1) ;  /* 0xffffffa400f4a947 */ /* 0x000fde000383ffff */
.L_x_0:
[----:B------:R-:W1:Y:S01]  /*6d60*/  S2R R30, SR_TID.X ;  /* 0x00000000001e7919 */ /* 0x000e620000002100 */
[----:B------:R-:W-:Y:S01]  /*6d70*/  IMAD.MOV.U32 R15, RZ, RZ, R3 ;  /* 0x000000ffff0f7224 */ /* 0x000fe200078e0003 */
[C---:B------:R-:W-:Y:S01]  /*6d80*/  FSETP.GEU.AND P2, PT, R40.reuse, 1.175494350822287508e-38, PT ;  /* 0x008000002800780b */ /* 0x040fe20003f4e000 */
[----:B------:R-:W2:Y:S01]  /*6d90*/  LDCU.64 UR4, c[0x0][0x3e0] ;  /* 0x00007c00ff0477ac */ /* 0x000ea20008000a00 */
[C---:B------:R-:W-:Y:S01]  /*6da0*/  FSETP.GT.AND P0, PT, |R40|.reuse, 8.50705917302346158658e+37, PT ;  /* 0x7e8000002800780b */ /* 0x040fe20003f04200 */
[----:B------:R-:W3:Y:S01]  /*6db0*/  S2R R34, SR_CTAID.X ;  /* 0x0000000000227919 */ /* 0x000ee20000002500 */
[----:B------:R-:W-:Y:S01]  /*6dc0*/  FSETP.GEU.AND P1, PT, R15, 1.175494350822287508e-38, PT ;  /* 0x008000000f00780b */ /* 0x000fe20003f2e000 */
[----:B------:R-:W4:Y:S01]  /*6dd0*/  LDC.64 R32, c[0x0][0x3a0] ;  /* 0x0000e800ff207b82 */ /* 0x000f220000000a00 */
[----:B------:R-:W-:Y:S01]  /*6de0*/  FSETP.GEU.AND P3, PT, |R40|, 1.175494350822287508e-38, PT ;  /* 0x008000002800780b */ /* 0x000fe20003f6e200 */
[----:B------:R-:W5:Y:S01]  /*6df0*/  S2R R36, SR_TID.X ;  /* 0x0000000000247919 */ /* 0x000f620000002100 */
[----:B------:R-:W-:-:S07]  /*6e00*/  FSEL R4, RZ, -23, P2 ;  /* 0xc1b80000ff047808 */ /* 0x000fce0001000000 */
[----:B------:R-:W-:Y:S01]  /*6e10*/  @P0 FMUL R47, R47, 0.25 ;  /* 0x3e8000002f2f0820 */ /* 0x000fe20000400000 */
[----:B------:R-:W-:Y:S01]  /*6e20*/  @P0 FMUL R46, R46, 0.25 ;  /* 0x3e8000002e2e0820 */ /* 0x000fe20000400000 */
[----:B------:R-:W-:Y:S01]  /*6e30*/  @P0 FMUL R51, R51, 0.25 ;  /* 0x3e80000033330820 */ /* 0x000fe20000400000 */
[----:B------:R-:W-:Y:S01]  /*6e40*/  @P0 FMUL R50, R50, 0.25 ;  /* 0x3e80000032320820 */ /* 0x000fe20000400000 */
[----:B------:R-:W-:Y:S01]  /*6e50*/  @P0 FMUL R55, R55, 0.25 ;  /* 0x3e80000037370820 */ /* 0x000fe20000400000 */
[----:B------:R-:W-:Y:S01]  /*6e60*/  @P0 FMUL R54, R54, 0.25 ;  /* 0x3e80000036360820 */ /* 0x000fe20000400000 */
[----:B------:R-:W-:Y:S01]  /*6e70*/  @P0 FMUL R59, R59, 0.25 ;  /* 0x3e8000003b3b0820 */ /* 0x000fe20000400000 */
[----:B------:R-:W-:Y:S01]  /*6e80*/  @P0 FMUL R58, R58, 0.25 ;  /* 0x3e8000003a3a0820 */ /* 0x000fe20000400000 */
[----:B------:R-:W-:Y:S01]  /*6e90*/  @!P3 FMUL R47, R47, 16777216 ;  /* 0x4b8000002f2fb820 */ /* 0x000fe20000400000 */
[----:B------:R-:W-:Y:S01]  /*6ea0*/  @!P3 FMUL R46, R46, 16777216 ;  /* 0x4b8000002e2eb820 */ /* 0x000fe20000400000 */
[----:B------:R-:W-:Y:S01]  /*6eb0*/  @!P3 FMUL R51, R51, 16777216 ;  /* 0x4b8000003333b820 */ /* 0x000fe20000400000 */
[----:B------:R-:W-:Y:S01]  /*6ec0*/  @!P3 FMUL R50, R50, 16777216 ;  /* 0x4b8000003232b820 */ /* 0x000fe20000400000 */
[----:B------:R-:W-:Y:S01]  /*6ed0*/  @!P3 FMUL R55, R55, 16777216 ;  /* 0x4b8000003737b820 */ /* 0x000fe20000400000 */
[----:B------:R-:W-:Y:S01]  /*6ee0*/  @!P3 FMUL R54, R54, 16777216 ;  /* 0x4b8000003636b820 */ /* 0x000fe20000400000 */
[----:B------:R-:W-:Y:S01]  /*6ef0*/  @!P3 FMUL R59, R59, 16777216 ;  /* 0x4b8000003b3bb820 */ /* 0x000fe20000400000 */
[C---:B01----:R-:W-:Y:S01]  /*6f00*/  LOP3.LUT R5, R30.reuse, 0x8, RZ, 0xc0, !PT ;  /* 0x000000081e057812 */ /* 0x043fe200078ec0ff */
[C---:B------:R-:W-:Y:S01]  /*6f10*/  IMAD.SHL.U32 R35, R30.reuse, 0x2, RZ ;  /* 0x000000021e237824 */ /* 0x040fe200078e00ff */
[C---:B------:R-:W-:Y:S01]  /*6f20*/  LOP3.LUT R0, R30.reuse, 0x10, RZ, 0xc0, !PT ;  /* 0x000000101e007812 */ /* 0x040fe200078ec0ff */
[----:B------:R-:W-:Y:S01]  /*6f30*/  IMAD.SHL.U32 R21, R30, 0x40, RZ ;  /* 0x000000401e157824 */ /* 0x000fe200078e00ff */
[----:B------:R-:W-:Y:S01]  /*6f40*/  LEA.HI R5, R5, UR6, RZ, 0x1f ;  /* 0x0000000605057c11 */ /* 0x000fe2000f8ff8ff */
[----:B------:R-:W-:Y:S01]  /*6f50*/  @!P3 FMUL R58, R58, 16777216 ;  /* 0x4b8000003a3ab820 */ /* 0x000fe20000400000 */
[--C-:B------:R-:W-:Y:S01]  /*6f60*/  SHF.R.S32.HI R2, RZ, 0x4, R30.reuse ;  /* 0x00000004ff027819 */ /* 0x100fe2000001141e */
[----:B---3--:R-:W-:Y:S01]  /*6f70*/  IMAD.SHL.U32 R34, R34, 0x20, RZ ;  /* 0x0000002022227824 */ /* 0x008fe200078e00ff */
[----:B------:R-:W-:Y:S01]  /*6f80*/  SHF.R.S32.HI R7, RZ, 0x3, R30 ;  /* 0x00000003ff077819 */ /* 0x000fe2000001141e */
[----:B------:R-:W-:Y:S01]  /*6f90*/  IMAD R5, R0, 0x4, R5 ;  /* 0x0000000400057824 */ /* 0x000fe200078e0205 */
[----:B------:R-:W-:Y:S01]  /*6fa0*/  SGXT R2, R2, 0x1 ;  /* 0x000000010202781a */ /* 0x000fe20000000200 */
[C---:B------:R-:W-:Y:S01]  /*6fb0*/  IMAD.SHL.U32 R0, R30.reuse, 0x8, RZ ;  /* 0x000000081e007824 */ /* 0x040fe200078e00ff */
[----:B------:R-:W-:Y:S01]  /*6fc0*/  SGXT R7, R7, 0x1 ;  /* 0x000000010707781a */ /* 0x000fe20000000200 */
[----:B--2---:R-:W-:Y:S01]  /*6fd0*/  UIMAD UR4, UR7, UR4, URZ ;  /* 0x00000004070472a4 */ /* 0x004fe2000f8e02ff */
[----:B------:R-:W-:-:S02]  /*6fe0*/  LOP3.LUT R9, R30, 0x20, RZ, 0xc0, !PT ;  /* 0x000000201e097812 */ /* 0x000fc400078ec0ff */
[----:B------:R-:W-:Y:S02]  /*6ff0*/  LOP3.LUT R0, R0, 0x38, RZ, 0xc0, !PT ;  /* 0x0000003800007812 */ /* 0x000fe400078ec0ff */
[----:B------:R-:W-:Y:S02]  /*7000*/  LOP3.LUT R2, R2, 0x204, RZ, 0xc0, !PT ;  /* 0x0000020402027812 */ /* 0x000fe400078ec0ff */
[C---:B------:R-:W-:Y:S01]  /*7010*/  LOP3.LUT R7, R0.reuse, 0x140, R7, 0xf8, !PT ;  /* 0x0000014000077812 */ /* 0x040fe200078ef807 */
[----:B------:R-:W-:Y:S02]  /*7020*/  IMAD.IADD R24, R0, 0x1, R5 ;  /* 0x0000000100187824 */ /* 0x000fe400078e0205 */
[----:B------:R-:W-:Y:S01]  /*7030*/  FMUL R0, R15, 8388608 ;  /* 0x4b0000000f007820 */ /* 0x000fe20000400000 */
[C---:B------:R-:W-:Y:S02]  /*7040*/  IMAD R8, R9.reuse, 0x4, R2 ;  /* 0x0000000409087824 */ /* 0x040fe400078e0202 */
[----:B------:R-:W-:Y:S01]  /*7050*/  FMUL R2, R40, 8388608 ;  /* 0x4b00000028027820 */ /* 0x000fe20000400000 */
[----:B------:R-:W-:Y:S01]  /*7060*/  BAR.SYNC.DEFER_BLOCKING 0x0 ;  /* 0x0000000000007b1d */ /* 0x000fe20000010000 */
[----:B------:R-:W-:-:S02]  /*7070*/  ISETP.NE.U32.AND P4, PT, R9, RZ, PT ;  /* 0x000000ff0900720c */ /* 0x000fc40003f85070 */
[----:B------:R-:W-:Y:S02]  /*7080*/  FSEL R25, R0, R15, !P1 ;  /* 0x0000000f00197208 */ /* 0x000fe40004800000 */
[----:B------:R-:W-:Y:S01]  /*7090*/  FSEL R28, R2, R40, !P2 ;  /* 0x00000028021c7208 */ /* 0x000fe20005000000 */
[----:B------:R-:W-:Y:S01]  /*70a0*/  @P0 FMUL R40, R40, 0.25 ;  /* 0x3e80000028280820 */ /* 0x000fe20000400000 */
[----:B------:R-:W-:Y:S01]  /*70b0*/  FSEL R0, RZ, -23, P1 ;  /* 0xc1b80000ff007808 */ /* 0x000fe20000800000 */
[----:B------:R-:W-:Y:S01]  /*70c0*/  VIADD R2, R25, 0xc0cafb0d ;  /* 0xc0cafb0d19027836 */ /* 0x000fe20000000000 */
[C---:B------:R-:W-:Y:S01]  /*70d0*/  FSETP.GT.AND P1, PT, |R15|.reuse, 8.50705917302346158658e+37, PT ;  /* 0x7e8000000f00780b */ /* 0x040fe20003f24200 */
[----:B------:R-:W-:Y:S02]  /*70e0*/  VIADD R3, R28, 0xc0cafb0d ;  /* 0xc0cafb0d1c037836 */ /* 0x000fe40000000000 */
[----:B------:R-:W-:Y:S01]  /*70f0*/  @!P3 FMUL R40, R40, 16777216 ;  /* 0x4b8000002828b820 */ /* 0x000fe20000400000 */
[----:B------:R-:W-:-:S02]  /*7100*/  FSETP.GEU.AND P2, PT, |R15|, 1.175494350822287508e-38, PT ;  /* 0x008000000f00780b */ /* 0x000fc40003f4e200 */
[----:B------:R-:W-:Y:S02]  /*7110*/  LOP3.LUT R2, R2, 0xff800000, RZ, 0xc0, !PT ;  /* 0xff80000002027812 */ /* 0x000fe400078ec0ff */
[----:B------:R-:W-:Y:S02]  /*7120*/  LOP3.LUT R5, R3, 0xff800000, RZ, 0xc0, !PT ;  /* 0xff80000003057812 */ /* 0x000fe400078ec0ff */
[----:B------:R-:W-:Y:S01]  /*7130*/  I2FP.F32.S32 R3, R2 ;  /* 0x0000000200037245 */ /* 0x000fe20000201400 */
[----:B------:R-:W-:Y:S01]  /*7140*/  IMAD.IADD R2, R25, 0x1, -R2 ;  /* 0x0000000119027824 */ /* 0x000fe200078e0a02 */
[----:B------:R-:W-:Y:S02]  /*7150*/  SEL R6, RZ, 0x204, !P4 ;  /* 0x00000204ff067807 */ /* 0x000fe40006000000 */
[----:B------:R-:W-:Y:S01]  /*7160*/  LOP3.LUT R9, R7, 0x40, R30, 0x78, !PT ;  /* 0x0000004007097812 */ /* 0x000fe200078e781e */
[----:B------:R-:W-:Y:S01]  /*7170*/  FFMA.FTZ R0, R3, 1.1920928955078125e-07, R0 ;  /* 0x3400000003007823 */ /* 0x000fe20000010000 */
[----:B------:R-:W-:Y:S01]  /*7180*/  @P1 FMUL R15, R15, 0.25 ;  /* 0x3e8000000f0f1820 */ /* 0x000fe20000400000 */
[----:B------:R-:W0:Y:S01]  /*7190*/  MUFU.RCP R3, R40 ;  /* 0x0000002800037308 */ /* 0x000e220000001000 */
[----:B------:R-:W-:Y:S01]  /*71a0*/  I2FP.F32.S32 R7, R5 ;  /* 0x0000000500077245 */ /* 0x000fe20000201400 */
[----:B------:R-:W-:Y:S01]  /*71b0*/  @P1 FMUL R45, R45, 0.25 ;  /* 0x3e8000002d2d1820 */ /* 0x000fe20000400000 */
[----:B------:R-:W-:Y:S01]  /*71c0*/  LOP3.LUT R6, R6, 0x3c, R35, 0x78, !PT ;  /* 0x0000003c06067812 */ /* 0x000fe200078e7823 */
[----:B------:R-:W-:Y:S01]  /*71d0*/  @!P2 FMUL R15, R15, 16777216 ;  /* 0x4b8000000f0fa820 */ /* 0x000fe20000400000 */
[----:B------:R-:W-:Y:S01]  /*71e0*/  @P1 FMUL R44, R44, 0.25 ;  /* 0x3e8000002c2c1820 */ /* 0x000fe20000400000 */
[----:B------:R-:W-:Y:S01]  /*71f0*/  FFMA.FTZ R4, R7, 1.1920928955078125e-07, R4 ;  /* 0x3400000007047823 */ /* 0x000fe20000010004 */
[----:B------:R-:W-:Y:S01]  /*7200*/  LOP3.LUT R21, R6, 0x40, R21, 0xf8, !PT ;  /* 0x0000004006157812 */ /* 0x000fe200078ef815 */
        /* <DEDUP_REMOVED lines=9> */
[C---:B0-----:R-:W-:Y:S01]  /*72a0*/  FMUL R6, R3.reuse, R47 ;  /* 0x0000002f03067220 */ /* 0x041fe20000400000 */
[C---:B------:R-:W-:Y:S01]  /*72b0*/  FMUL R7, R3.reuse, R46 ;  /* 0x0000002e03077220 */ /* 0x040fe20000400000 */
[C---:B------:R-:W-:Y:S01]  /*72c0*/  FMUL R10, R3.reuse, R51 ;  /* 0x00000033030a7220 */ /* 0x040fe20000400000 */
[C---:B------:R-:W-:Y:S01]  /*72d0*/  FMUL R11, R3.reuse, R50 ;  /* 0x00000032030b7220 */ /* 0x040fe20000400000 */
[C---:B------:R-:W-:Y:S01]  /*72e0*/  FMUL R13, R3.reuse, R55 ;  /* 0x00000037030d7220 */ /* 0x040fe20000400000 */
[C---:B------:R-:W-:Y:S01]  /*72f0*/  FMUL R14, R3.reuse, R54 ;  /* 0x00000036030e7220 */ /* 0x040fe20000400000 */
[C---:B------:R-:W-:Y:S01]  /*7300*/  FMUL R17, R3.reuse, R59 ;  /* 0x0000003b03117220 */ /* 0x040fe20000400000 */
[----:B------:R-:W-:Y:S01]  /*7310*/  FMUL R18, R3, R58 ;  /* 0x0000003a03127220 */ /* 0x000fe20000400000 */
[----:B------:R-:W-:Y:S01]  /*7320*/  @!P2 FMUL R53, R53, 16777216 ;  /* 0x4b8000003535a820 */ /* 0x000fe20000400000 */
[----:B------:R-:W0:Y:S01]  /*7330*/  MUFU.RCP R3, R15 ;  /* 0x0000000f00037308 */ /* 0x000e220000001000 */
[----:B------:R-:W-:Y:S01]  /*7340*/  @!P2 FMUL R52, R52, 16777216 ;  /* 0x4b8000003434a820 */ /* 0x000fe20000400000 */
[----:B------:R-:W-:Y:S01]  /*7350*/  @!P2 FMUL R57, R57, 16777216 ;  /* 0x4b8000003939a820 */ /* 0x000fe20000400000 */
[----:B------:R-:W-:Y:S01]  /*7360*/  @!P2 FMUL R56, R56, 16777216 ;  /* 0x4b8000003838a820 */ /* 0x000fe20000400000 */
[----:B------:R-:W-:Y:S01]  /*7370*/  @!P2 FMUL R48, R48, 16777216 ;  /* 0x4b8000003030a820 */ /* 0x000fe20000400000 */
[----:B------:R-:W-:Y:S01]  /*7380*/  IMAD.IADD R23, R8, 0x1, R9 ;  /* 0x0000000108177824 */ /* 0x000fe200078e0209 */
[----:B------:R-:W-:Y:S01]  /*7390*/  F2FP.SATFINITE.E4M3.F32.PACK_AB_MERGE_C R13, R13, R14, RZ ;  /* 0x0000000e0d0d723e */ /* 0x000fe200048070ff */
[----:B------:R-:W-:Y:S01]  /*73a0*/  IMAD.IADD R5, R28, 0x1, -R5 ;  /* 0x000000011c057824 */ /* 0x000fe200078e0a05 */
[----:B------:R-:W-:Y:S01]  /*73b0*/  F2FP.SATFINITE.E4M3.F32.PACK_AB_MERGE_C R17, R17, R18, RZ ;  /* 0x000000121111723e */ /* 0x000fe200048070ff */
[----:B------:R-:W-:Y:S01]  /*73c0*/  FADD R2, R2, -1 ;  /* 0xbf80000002027421 */ /* 0x000fe20000000000 */
[----:B------:R-:W-:Y:S01]  /*73d0*/  F2FP.SATFINITE.E4M3.F32.PACK_AB_MERGE_C R10, R10, R11, RZ ;  /* 0x0000000b0a0a723e */ /* 0x000fe200048070ff */
[----:B------:R-:W-:Y:S01]  /*73e0*/  FADD R5, R5, -1 ;  /* 0xbf80000005057421 */ /* 0x000fe20000000000 */
[----:B------:R-:W-:-:S02]  /*73f0*/  LOP3.LUT R18, R13, 0xffff, RZ, 0xc0, !PT ;  /* 0x0000ffff0d127812 */ /* 0x000fc400078ec0ff */
[----:B------:R-:W-:Y:S02]  /*7400*/  F2FP.SATFINITE.E4M3.F32.PACK_AB_MERGE_C R11, R6, R7, RZ ;  /* 0x00000007060b723e */ /* 0x000fe400048070ff */
[----:B------:R-:W-:Y:S01]  /*7410*/  LOP3.LUT R26, R10, 0xffff, RZ, 0xc0, !PT ;  /* 0x0000ffff0a1a7812 */ /* 0x000fe200078ec0ff */
        /* <DEDUP_REMOVED lines=8> */
[----:B------:R-:W-:-:S02]  /*74a0*/  F2FP.SATFINITE.E4M3.F32.PACK_AB_MERGE_C R19, R19, R20, RZ ;  /* 0x000000141313723e */ /* 0x000fc400048070ff */
[----:B------:R-:W-:Y:S02]  /*74b0*/  F2FP.SATFINITE.E4M3.F32.PACK_AB_MERGE_C R15, R15, R16, RZ ;  /* 0x000000100f0f723e */ /* 0x000fe400048070ff */
[----:B------:R-:W-:Y:S02]  /*74c0*/  F2FP.SATFINITE.E4M3.F32.PACK_AB_MERGE_C R3, R12, R3, RZ ;  /* 0x000000030c03723e */ /* 0x000fe400048070ff */
[----:B------:R-:W-:Y:S02]  /*74d0*/  LOP3.LUT R19, R19, 0xffff, RZ, 0xc0, !PT ;  /* 0x0000ffff13137812 */ /* 0x000fe400078ec0ff */
[----:B------:R-:W-:Y:S02]  /*74e0*/  LOP3.LUT R20, R3, 0xffff, RZ, 0xc0, !PT ;  /* 0x0000ffff03147812 */ /* 0x000fe400078ec0ff */
[----:B------:R-:W-:Y:S02]  /*74f0*/  LOP3.LUT R16, R15, 0xffff, RZ, 0xc0, !PT ;  /* 0x0000ffff0f107812 */ /* 0x000fe400078ec0ff */
[----:B------:R-:W-:-:S02]  /*7500*/  PRMT R12, R20, 0x3340, R1 ;  /* 0x00003340140c7816 */ /* 0x000fc40000000001 */
[--C-:B------:R-:W-:Y:S02]  /*7510*/  PRMT R3, R19, 0x3340, R16.reuse ;  /* 0x0000334013037816 */ /* 0x100fe40000000010 */
[----:B------:R-:W-:Y:S02]  /*7520*/  SHF.R.U32.HI R6, RZ, 0x8, R16 ;  /* 0x00000008ff067819 */ /* 0x000fe40000011610 */
[----:B------:R-:W-:Y:S02]  /*7530*/  PRMT R13, R3, 0x5410, R12 ;  /* 0x00005410030d7816 */ /* 0x000fe4000000000c */
[----:B------:R-:W-:Y:S02]  /*7540*/  SHF.R.U32.HI R3, RZ, 0x8, R19 ;  /* 0x00000008ff037819 */ /* 0x000fe40000011613 */
[----:B------:R-:W-:Y:S01]  /*7550*/  F2FP.SATFINITE.E4M3.F32.PACK_AB_MERGE_C R10, R8, R9, RZ ;  /* 0x00000009080a723e */ /* 0x000fe200048070ff */
[----:B------:R-:W-:Y:S01]  /*7560*/  IMAD.MOV.U32 R8, RZ, RZ, 0x3dc6b27f ;  /* 0x3dc6b27fff087424 */ /* 0x000fe200078e00ff */
[----:B------:R-:W-:-:S02]  /*7570*/  LOP3.LUT R17, R17, 0xffff, RZ, 0xc0, !PT ;  /* 0x0000ffff11117812 */ /* 0x000fc400078ec0ff */
[----:B------:R-:W-:Y:S02]  /*7580*/  LOP3.LUT R6, R6, 0xffff, RZ, 0xc0, !PT ;  /* 0x0000ffff06067812 */ /* 0x000fe400078ec0ff */
[----:B------:R-:W-:Y:S01]  /*7590*/  LOP3.LUT R9, R3, 0xffff, RZ, 0xc0, !PT ;  /* 0x0000ffff03097812 */ /* 0x000fe200078ec0ff */
[-C--:B------:R-:W-:Y:S01]  /*75a0*/  FFMA.FTZ R3, R2, R8.reuse, -0.16845393180847167969 ;  /* 0xbe2c7f3002037423 */ /* 0x080fe20000010008 */
[----:B------:R-:W-:Y:S02]  /*75b0*/  SHF.R.U32.HI R7, RZ, 0x8, R20 ;  /* 0x00000008ff077819 */ /* 0x000fe40000011614 */
[----:B------:R-:W-:Y:S01]  /*75c0*/  PRMT R15, R26, 0x3340, R1 ;  /* 0x000033401a0f7816 */ /* 0x000fe20000000001 */
[C---:B------:R-:W-:Y:S01]  /*75d0*/  FFMA.FTZ R3, R2.reuse, R3, 0.1716887056827545166 ;  /* 0x3e2fcf2a02037423 */ /* 0x040fe20000010003 */
[----:B------:R-:W-:Y:S02]  /*75e0*/  PRMT R14, R17, 0x3340, R18 ;  /* 0x00003340110e7816 */ /* 0x000fe40000000012 */
[----:B------:R-:W-:Y:S01]  /*75f0*/  PRMT R12, R9, 0x3340, R6 ;  /* 0x00003340090c7816 */ /* 0x000fe20000000006 */
[----:B------:R-:W-:Y:S01]  /*7600*/  FFMA.FTZ R6, R5, R8, -0.16845393180847167969 ;  /* 0xbe2c7f3005067423 */ /* 0x000fe20000010008 */
[----:B------:R-:W-:Y:S01]  /*7610*/  LOP3.LUT R7, R7, 0xffff, RZ, 0xc0, !PT ;  /* 0x0000ffff07077812 */ /* 0x000fe200078ec0ff */
[----:B------:R-:W-:Y:S01]  /*7620*/  FFMA.FTZ R3, R2, R3, -0.17900948226451873779 ;  /* 0xbe374e4302037423 */ /* 0x000fe20000010003 */
[----:B------:R-:W-:Y:S01]  /*7630*/  PRMT R14, R14, 0x5410, R15 ;  /* 0x000054100e0e7816 */ /* 0x000fe2000000000f */
[----:B------:R-:W-:Y:S01]  /*7640*/  FFMA.FTZ R6, R5, R6, 0.1716887056827545166 ;  /* 0x3e2fcf2a05067423 */ /* 0x000fe20000010006 */
[----:B------:R-:W-:Y:S01]  /*7650*/  PRMT R15, R7, 0x3340, R22 ;  /* 0x00003340070f7816 */ /* 0x000fe20000000016 */
[C---:B------:R-:W-:Y:S01]  /*7660*/  FFMA.FTZ R3, R2.reuse, R3, 0.20512372255325317383 ;  /* 0x3e520bf402037423 */ /* 0x040fe20000010003 */
[----:B------:R-:W-:Y:S01]  /*7670*/  SHF.R.U32.HI R8, RZ, 0x8, R18 ;  /* 0x00000008ff087819 */ /* 0x000fe20000011612 */
[C---:B------:R-:W-:Y:S01]  /*7680*/  FFMA.FTZ R6, R5.reuse, R6, -0.17900948226451873779 ;  /* 0xbe374e4305067423 */ /* 0x040fe20000010006 */
[----:B------:R-:W-:Y:S01]  /*7690*/  SHF.R.U32.HI R7, RZ, 0x8, R17 ;  /* 0x00000008ff077819 */ /* 0x000fe20000011611 */
[----:B------:R-:W-:Y:S01]  /*76a0*/  FFMA.FTZ R3, R2, R3, -0.24046532809734344482 ;  /* 0xbe763c8b02037423 */ /* 0x000fe20000010003 */
[----:B------:R-:W-:Y:S01]  /*76b0*/  SHF.R.U32.HI R9, RZ, 0x8, R26 ;  /* 0x00000008ff097819 */ /* 0x000fe2000001161a */
[----:B------:R-:W-:Y:S01]  /*76c0*/  FFMA.FTZ R6, R5, R6, 0.20512372255325317383 ;  /* 0x3e520bf405067423 */ /* 0x000fe20000010006 */
[----:B------:R-:W-:Y:S01]  /*76d0*/  LOP3.LUT R8, R8, 0xffff, RZ, 0xc0, !PT ;  /* 0x0000ffff08087812 */ /* 0x000fe200078ec0ff */
[C---:B------:R-:W-:Y:S01]  /*76e0*/  FFMA.FTZ R3, R2.reuse, R3, 0.28857114911079406738 ;  /* 0x3e93bf9902037423 */ /* 0x040fe20000010003 */
[----:B------:R-:W-:Y:S01]  /*76f0*/  LOP3.LUT R7, R7, 0xffff, RZ, 0xc0, !PT ;  /* 0x0000ffff07077812 */ /* 0x000fe200078ec0ff */
[----:B------:R-:W-:Y:S01]  /*7700*/  FFMA.FTZ R6, R5, R6, -0.24046532809734344482 ;  /* 0xbe763c8b05067423 */ /* 0x000fe20000010006 */
[----:B------:R-:W-:Y:S01]  /*7710*/  LOP3.LUT R9, R9, 0xffff, RZ, 0xc0, !PT ;  /* 0x0000ffff09097812 */ /* 0x000fe200078ec0ff */
[C---:B------:R-:W-:Y:S01]  /*7720*/  FFMA.FTZ R3, R2.reuse, R3, -0.36067417263984680176 ;  /* 0xbeb8aa4902037423 */ /* 0x040fe20000010003 */
[----:B------:R-:W-:Y:S01]  /*7730*/  PRMT R7, R7, 0x3340, R8 ;  /* 0x0000334007077816 */ /* 0x000fe20000000008 */
[----:B------:R-:W-:Y:S01]  /*7740*/  FFMA.FTZ R6, R5, R6, 0.28857114911079406738 ;  /* 0x3e93bf9905067423 */ /* 0x000fe20000010006 */
[----:B------:R-:W-:Y:S01]  /*7750*/  PRMT R22, R9, 0x3340, R22 ;  /* 0x0000334009167816 */ /* 0x000fe20000000016 */
[----:B------:R-:W-:Y:S01]  /*7760*/  FFMA.FTZ R3, R2, R3, 0.48089820146560668945 ;  /* 0x3ef6384a02037423 */ /* 0x000fe20000010003 */
[----:B------:R-:W-:Y:S01]  /*7770*/  LOP3.LUT R10, R10, 0xffff, RZ, 0xc0, !PT ;  /* 0x0000ffff0a0a7812 */ /* 0x000fe200078ec0ff */
[----:B------:R-:W-:Y:S01]  /*7780*/  FFMA.FTZ R6, R5, R6, -0.36067417263984680176 ;  /* 0xbeb8aa4905067423 */ /* 0x000fe20000010006 */
[----:B------:R-:W-:Y:S01]  /*7790*/  PRMT R15, R12, 0x5410, R15 ;  /* 0x000054100c0f7816 */ /* 0x000fe2000000000f */
[C---:B------:R-:W-:Y:S01]  /*77a0*/  FFMA.FTZ R3, R2.reuse, R3, -0.72134751081466674805 ;  /* 0xbf38aa3b02037423 */ /* 0x040fe20000010003 */
[----:B------:R-:W-:Y:S01]  /*77b0*/  PRMT R22, R7, 0x5410, R22 ;  /* 0x0000541007167816 */ /* 0x000fe20000000016 */
[----:B------:R-:W-:Y:S01]  /*77c0*/  FFMA.FTZ R6, R5, R6, 0.48089820146560668945 ;  /* 0x3ef6384a05067423 */ /* 0x000fe20000010006 */
[----:B------:R-:W-:Y:S01]  /*77d0*/  LOP3.LUT R11, R11, 0xffff, RZ, 0xc0, !PT ;  /* 0x0000ffff0b0b7812 */ /* 0x000fe200078ec0ff */
[----:B------:R-:W0:Y:S01]  /*77e0*/  LDC R26, c[0x0][0x3e8] ;  /* 0x0000fa00ff1a7b82 */ /* 0x000e220000000800 */
[--C-:B------:R-:W-:Y:S01]  /*77f0*/  PRMT R8, R13, 0x4210, R10.reuse ;  /* 0x000042100d087816 */ /* 0x100fe2000000000a */
[----:B------:R-:W-:Y:S01]  /*7800*/  FFMA.FTZ R6, R5, R6, -0.72134751081466674805 ;  /* 0xbf38aa3b05067423 */ /* 0x000fe20000010006 */
[----:B------:R-:W-:Y:S01]  /*7810*/  PRMT R10, R15, 0x5210, R10 ;  /* 0x000052100f0a7816 */ /* 0x000fe2000000000a */
[----:B------:R-:W-:Y:S01]  /*7820*/  FMUL R3, R2, R3 ;  /* 0x0000000302037220 */ /* 0x000fe20000400000 */
[--C-:B------:R-:W-:Y:S01]  /*7830*/  PRMT R14, R14, 0x4210, R11.reuse ;  /* 0x000042100e0e7816 */ /* 0x100fe2000000000b */
[----:B------:R-:W-:Y:S01]  /*7840*/  STS [R21+UR6], R8 ;  /* 0x0000000815007988 */ /* 0x000fe20008000806 */
[----:B------:R-:W-:Y:S01]  /*7850*/  PRMT R22, R22, 0x5210, R11 ;  /* 0x0000521016167816 */ /* 0x000fe2000000000b */
[----:B------:R-:W-:Y:S01]  /*7860*/  FMUL R6, R5, R6 ;  /* 0x0000000605067220 */ /* 0x000fe20000400000 */
[----:B------:R-:W-:Y:S01]  /*7870*/  LOP3.LUT R7, R21, 0x40, RZ, 0x3c, !PT ;  /* 0x0000004015077812 */ /* 0x000fe200078e3cff */
[----:B------:R-:W-:Y:S01]  /*7880*/  STS [R21+UR6+0x80], R10 ;  /* 0x0000800a15007988 */ /* 0x000fe20008000806 */
[----:B------:R-:W1:Y:S01]  /*7890*/  LDC.64 R12, c[0x0][0x398] ;  /* 0x0000e600ff0c7b82 */ /* 0x000e620000000a00 */
[----:B------:R-:W-:Y:S01]  /*78a0*/  FMUL R6, R5, R6 ;  /* 0x0000000605067220 */ /* 0x000fe20000400000 */
[----:B------:R-:W-:Y:S01]  /*78b0*/  ISETP.GE.U32.AND P1, PT, R25, 0x7f800000, PT ;  /* 0x7f8000001900780c */ /* 0x000fe20003f26070 */
[----:B------:R1:W-:Y:S01]  /*78c0*/  STS [R7+UR6+0x100], R14 ;  /* 0x0001000e07007988 */ /* 0x0003e20008000806 */
[----:B------:R-:W-:Y:S01]  /*78d0*/  FMUL R3, R2, R3 ;  /* 0x0000000302037220 */ /* 0x000fe20000400000 */
[----:B------:R-:W-:Y:S01]  /*78e0*/  FFMA.FTZ R5, R5, 1.4426950216293334961, R6 ;  /* 0x3fb8aa3b05057823 */ /* 0x000fe20000010006 */
[----:B-----5:R-:W-:Y:S01]  /*78f0*/  LOP3.LUT R34, R34, 0x1f, R36, 0xf8, !PT ;  /* 0x0000001f22227812 */ /* 0x020fe200078ef824 */
[----:B------:R2:W-:Y:S01]  /*7900*/  STS [R7+UR6+0x180], R22 ;  /* 0x0001801607007988 */ /* 0x0005e20008000806 */
[----:B------:R-:W-:Y:S01]  /*7910*/  FFMA.FTZ R3, R2, 1.4426950216293334961, R3 ;  /* 0x3fb8aa3b02037823 */ /* 0x000fe20000010003 */
[----:B------:R-:W-:Y:S01]  /*7920*/  LOP3.LUT R2, R23, 0x4, RZ, 0x3c, !PT ;  /* 0x0000000417027812 */ /* 0x000fe200078e3cff */
[----:B------:R-:W-:Y:S01]  /*7930*/  FADD R18, R4, R5 ;  /* 0x0000000504127221 */ /* 0x000fe20000000000 */
[----:B------:R-:W-:Y:S01]  /*7940*/  BAR.SYNC.DEFER_BLOCKING 0x0 ;  /* 0x0000000000007b1d */ /* 0x000fe20000010000 */
[----:B------:R-:W-:Y:S01]  /*7950*/  SHF.R.U32.HI R5, RZ, 0x5, R30 ;  /* 0x00000005ff057819 */ /* 0x000fe2000001161e */
[----:B------:R-:W-:Y:S01]  /*7960*/  FADD R0, R0, R3 ;  /* 0x0000000300007221 */ /* 0x000fe20000000000 */
[----:B------:R-:W-:Y:S01]  /*7970*/  ISETP.GE.U32.AND P3, PT, R28, 0x7f800000, PT ;  /* 0x7f8000001c00780c */ /* 0x000fe20003f66070 */
[----:B------:R-:W-:Y:S01]  /*7980*/  @P1 IMAD.MOV.U32 R3, RZ, RZ, 0x7f800000 ;  /* 0x7f800000ff031424 */ /* 0x000fe200078e00ff */
[----:B------:R-:W-:-:S02]  /*7990*/  SGXT.U32 R5, R5, 0x2 ;  /* 0x000000020505781a */ /* 0x000fc40000000000 */
[----:B------:R-:W-:Y:S01]  /*79a0*/  LEA.HI R9, R30, 0x1c, RZ, 0x1b ;  /* 0x0000001c1e097811 */ /* 0x000fe200078fd8ff */
[----:B------:R-:W-:Y:S01]  /*79b0*/  @P1 FFMA.FTZ R0, R25, R3, +INF ;  /* 0x7f80000019001423 */ /* 0x000fe20000010003 */
[----:B------:R-:W-:Y:S01]  /*79c0*/  IMAD R3, R34, UR5, RZ ;  /* 0x0000000522037c24 */ /* 0x000fe2000f8e02ff */
[----:B------:R-:W-:Y:S01]  /*79d0*/  USHF.R.S32.HI UR5, URZ, 0x1f, UR4 ;  /* 0x0000001fff057899 */ /* 0x000fe20008011404 */
[----:B0-----:R-:W-:Y:S01]  /*79e0*/  IMAD R5, R5, R26, RZ ;  /* 0x0000001a05057224 */ /* 0x001fe200078e02ff */
[----:B------:R-:W-:Y:S02]  /*79f0*/  FSETP.NEU.AND P0, PT, R25, RZ, PT ;  /* 0x000000ff1900720b */ /* 0x000fe40003f0d000 */
[----:B-1----:R-:W-:Y:S01]  /*7a00*/  IADD3 R14, P2, P4, R3, UR4, R12 ;  /* 0x00000004030e7c10 */ /* 0x002fe2000fc5e00c */
[----:B--2---:R-:W-:Y:S01]  /*7a10*/  IMAD R7, R26, 0x4, R5 ;  /* 0x000000041a077824 */ /* 0x004fe200078e0205 */
[----:B------:R-:W0:Y:S01]  /*7a20*/  LDCU UR4, c[0x0][0x3ec] ;  /* 0x00007d80ff0477ac */ /* 0x000e220008000800 */
[----:B------:R-:W-:Y:S01]  /*7a30*/  @P3 IMAD.MOV.U32 R15, RZ, RZ, 0x7f800000 ;  /* 0x7f800000ff0f3424 */ /* 0x000fe200078e00ff */
[----:B------:R-:W-:-:S03]  /*7a40*/  LOP3.LUT P1, RZ, R30, 0x60, RZ, 0xc0, !PT ;  /* 0x000000601eff7812 */ /* 0x000fc6000782c0ff */
[----:B------:R-:W-:Y:S01]  /*7a50*/  @P3 FFMA.FTZ R18, R28, R15, +INF ;  /* 0x7f8000001c123423 */ /* 0x000fe2000001000f */
[----:B------:R-:W1:Y:S04]  /*7a60*/  LDS R23, [R23+UR6] ;  /* 0x0000000617177984 */ /* 0x000e680008000800 */
[----:B------:R2:W3:Y:S01]  /*7a70*/  LDS R20, [R2+UR6] ;  /* 0x0000000602147984 */ /* 0x0004e20008000800 */
[----:B0-----:R-:W-:Y:S01]  /*7a80*/  UIMAD UR4, UR7, UR4, URZ ;  /* 0x00000004070472a4 */ /* 0x001fe2000f8e02ff */
[----:B--2---:R-:W-:Y:S01]  /*7a90*/  SHF.R.S32.HI R2, RZ, 0x1f, R3 ;  /* 0x0000001fff027819 */ /* 0x004fe20000011403 */
[----:B------:R-:W-:Y:S02]  /*7aa0*/  IMAD R3, R9, R26, RZ ;  /* 0x0000001a09037224 */ /* 0x000fe400078e02ff */
[----:B------:R-:W-:Y:S01]  /*7ab0*/  USHF.L.U32 UR7, UR4, 0x2, URZ ;  /* 0x0000000204077899 */ /* 0x000fe200080006ff */
[----:B------:R-:W-:Y:S01]  /*7ac0*/  IMAD R9, R26, 0x4, R7 ;  /* 0x000000041a097824 */ /* 0x000fe200078e0207 */
[----:B------:R-:W-:Y:S01]  /*7ad0*/  IADD3.X R22, PT, PT, R2, UR5, R13, P2, P4 ;  /* 0x0000000502167c10 */ /* 0x000fe200097e840d */
[----:B------:R-:W-:Y:S01]  /*7ae0*/  UIMAD.WIDE UR4, UR4, 0x4, URZ ;  /* 0x00000004040478a5 */ /* 0x000fe2000f8e02ff */
[-C--:B------:R-:W-:Y:S01]  /*7af0*/  IADD3 R16, P4, PT, R3, R14.reuse, RZ ;  /* 0x0000000e03107210 */ /* 0x080fe20007f9e0ff */
[----:B------:R-:W-:Y:S01]  /*7b00*/  IMAD R11, R26, 0x4, R9 ;  /* 0x000000041a0b7824 */ /* 0x000fe200078e0209 */
[----:B------:R-:W-:-:S02]  /*7b10*/  IADD3 R2, P3, PT, R5, R14, RZ ;  /* 0x0000000e05027210 */ /* 0x000fc40007f7e0ff */
[----:B------:R-:W-:Y:S01]  /*7b20*/  LEA.HI.X.SX32 R17, R3, R22, 0x1, P4 ;  /* 0x0000001603117211 */ /* 0x000fe200020f0eff */
[C---:B------:R-:W-:Y:S01]  /*7b30*/  IMAD R13, R26.reuse, 0x4, R11 ;  /* 0x000000041a0d7824 */ /* 0x040fe200078e020b */
[----:B------:R-:W-:Y:S02]  /*7b40*/  IADD3 R4, P4, PT, R7, R14, RZ ;  /* 0x0000000e07047210 */ /* 0x000fe40007f9e0ff */
[----:B------:R-:W-:Y:S01]  /*7b50*/  LEA.HI.X.SX32 R3, R5, R22, 0x1, P3 ;  /* 0x0000001605037211 */ /* 0x000fe200018f0eff */
[C---:B------:R-:W-:Y:S01]  /*7b60*/  IMAD R15, R26.reuse, 0x4, R13 ;  /* 0x000000041a0f7824 */ /* 0x040fe200078e020d */
[----:B------:R-:W-:Y:S02]  /*7b70*/  IADD3 R6, P3, PT, R9, R14, RZ ;  /* 0x0000000e09067210 */ /* 0x000fe40007f7e0ff */
[----:B------:R-:W-:Y:S01]  /*7b80*/  LEA.HI.X.SX32 R5, R7, R22, 0x1, P4 ;  /* 0x0000001607057211 */ /* 0x000fe200020f0eff */
[----:B------:R-:W-:Y:S01]  /*7b90*/  IMAD R19, R26, 0x4, R15 ;  /* 0x000000041a137824 */ /* 0x000fe200078e020f */
[----:B------:R-:W-:-:S02]  /*7ba0*/  IADD3 R8, P4, PT, R11, R14, RZ ;  /* 0x0000000e0b087210 */ /* 0x000fc40007f9e0ff */
[----:B------:R-:W-:Y:S02]  /*7bb0*/  LEA.HI.X.SX32 R7, R9, R22, 0x1, P3 ;  /* 0x0000001609077211 */ /* 0x000fe400018f0eff */
[----:B------:R-:W-:Y:S02]  /*7bc0*/  IADD3 R10, P3, PT, R13, R14, RZ ;  /* 0x0000000e0d0a7210 */ /* 0x000fe40007f7e0ff */
[----:B------:R-:W-:Y:S02]  /*7bd0*/  LEA.HI.X.SX32 R9, R11, R22, 0x1, P4 ;  /* 0x000000160b097211 */ /* 0x000fe400020f0eff */
[-C--:B------:R-:W-:Y:S02]  /*7be0*/  IADD3 R12, P4, PT, R15, R14.reuse, RZ ;  /* 0x0000000e0f0c7210 */ /* 0x080fe40007f9e0ff */
[----:B------:R-:W-:Y:S02]  /*7bf0*/  IADD3 R14, P5, PT, R19, R14, RZ ;  /* 0x0000000e130e7210 */ /* 0x000fe40007fbe0ff */
[----:B------:R-:W-:-:S02]  /*7c00*/  LEA.HI.X.SX32 R11, R13, R22, 0x1, P3 ;  /* 0x000000160d0b7211 */ /* 0x000fc400018f0eff */
[-C--:B------:R-:W-:Y:S02]  /*7c10*/  LEA.HI.X.SX32 R13, R15, R22.reuse, 0x1, P4 ;  /* 0x000000160f0d7211 */ /* 0x080fe400020f0eff */
[----:B-1----:R-:W-:Y:S02]  /*7c20*/  PRMT R21, R23, 0x7770, RZ ;  /* 0x0000777017157816 */ /* 0x002fe400000000ff */
[----:B------:R-:W-:Y:S02]  /*7c30*/  LEA.HI.X.SX32 R15, R19, R22, 0x1, P5 ;  /* 0x00000016130f7211 */ /* 0x000fe400028f0eff */
[C---:B---3--:R-:W-:Y:S01]  /*7c40*/  PRMT R19, R20.reuse, 0x7770, RZ ;  /* 0x0000777014137816 */ /* 0x048fe200000000ff */
[----:B------:R0:W-:Y:S01]  /*7c50*/  STG.E.U8 desc[UR10][R2.64], R21 ;  /* 0x0000001502007986 */ /* 0x0001e2000c10110a */
[C---:B------:R-:W-:Y:S02]  /*7c60*/  PRMT R25, R23.reuse, 0x7771, RZ ;  /* 0x0000777117197816 */ /* 0x040fe400000000ff */
[----:B------:R-:W-:Y:S01]  /*7c70*/  PRMT R27, R20, 0x7771, RZ ;  /* 0x00007771141b7816 */ /* 0x000fe200000000ff */
[----:B------:R1:W-:Y:S01]  /*7c80*/  STG.E.U8 desc[UR10][R4.64], R19 ;  /* 0x0000001304007986 */ /* 0x0003e2000c10110a */
[----:B------:R-:W-:-:S02]  /*7c90*/  PRMT R29, R23, 0x7772, RZ ;  /* 0x00007772171d7816 */ /* 0x000fc400000000ff */
[----:B------:R-:W-:Y:S01]  /*7ca0*/  PRMT R31, R20, 0x7772, RZ ;  /* 0x00007772141f7816 */ /* 0x000fe200000000ff */
[----:B------:R2:W-:Y:S01]  /*7cb0*/  STG.E.U8 desc[UR10][R6.64], R25 ;  /* 0x0000001906007986 */ /* 0x0005e2000c10110a */
[----:B------:R-:W-:Y:S02]  /*7cc0*/  PRMT R23, R23, 0x7773, RZ ;  /* 0x0000777317177816 */ /* 0x000fe400000000ff */
[----:B------:R-:W-:Y:S01]  /*7cd0*/  FSETP.NEU.AND P2, PT, R28, RZ, PT ;  /* 0x000000ff1c00720b */ /* 0x000fe20003f4d000 */
[----:B------:R2:W-:Y:S01]  /*7ce0*/  STG.E.U8 desc[UR10][R8.64], R27 ;  /* 0x0000001b08007986 */ /* 0x0005e2000c10110a */
[----:B0-----:R-:W-:Y:S01]  /*7cf0*/  FSEL R3, R0, -INF , P0 ;  /* 0xff80000000037808 */ /* 0x001fe20000000000 */
[----:B------:R-:W-:Y:S01]  /*7d00*/  IMAD.HI R0, R34, 0x4, RZ ;  /* 0x0000000422007827 */ /* 0x000fe200078e02ff */
[----:B------:R-:W-:Y:S01]  /*7d10*/  FSEL R18, R18, -INF , P2 ;  /* 0xff80000012127808 */ /* 0x000fe20001000000 */
[----:B------:R2:W-:Y:S01]  /*7d20*/  STG.E.U8 desc[UR10][R10.64], R29 ;  /* 0x0000001d0a007986 */ /* 0x0005e2000c10110a */
[----:B-1----:R-:W-:Y:S01]  /*7d30*/  PRMT R5, R20, 0x7773, RZ ;  /* 0x0000777314057816 */ /* 0x002fe200000000ff */
[----:B------:R-:W-:Y:S01]  /*7d40*/  FFMA R60, R3, 0.69314718246459960938, R60 ;  /* 0x3f317218033c7823 */ /* 0x000fe2000000003c */
[----:B------:R-:W-:Y:S01]  /*7d50*/  LOP3.LUT R4, R35, 0x78, RZ, 0xc0, !PT ;  /* 0x0000007823047812 */ /* 0x000fe200078ec0ff */
[----:B------:R2:W-:Y:S01]  /*7d60*/  STG.E.U8 desc[UR10][R12.64], R31 ;  /* 0x0000001f0c007986 */ /* 0x0005e2000c10110a */
[----:B------:R-:W-:Y:S01]  /*7d70*/  FFMA R61, R18, 0.69314718246459960938, R61 ;  /* 0x3f317218123d7823 */ /* 0x000fe2000000003d */
[----:B------:R-:W-:-:S02]  /*7d80*/  IMAD.SHL.U32 R3, R34, 0x4, RZ ;  /* 0x0000000422037824 */ /* 0x000fc400078e00ff */
[----:B------:R2:W-:Y:S03]  /*7d90*/  STG.E.U8 desc[UR10][R14.64], R23 ;  /* 0x000000170e007986 */ /* 0x0005e6000c10110a */
[----:B----4-:R-:W-:Y:S01]  /*7da0*/  IADD3 R2, P0, P2, R3, UR7, R32 ;  /* 0x0000000703027c10 */ /* 0x010fe2000fa1e020 */
[----:B------:R2:W-:Y:S03]  /*7db0*/  STG.E.U8 desc[UR10][R16.64], R5 ;  /* 0x0000000510007986 */ /* 0x0005e6000c10110a */
[----:B------:R-:W-:Y:S01]  /*7dc0*/  IADD3.X R3, PT, PT, R0, UR5, R33, P0, P2 ;  /* 0x0000000500037c10 */ /* 0x000fe200087e4421 */
[----:B------:R-:W-:Y:S06]  /*7dd0*/  BAR.SYNC.DEFER_BLOCKING 0x0 ;  /* 0x0000000000007b1d */ /* 0x000fec0000010000 */
[----:B------:R2:W-:Y:S02]  /*7de0*/  STS.64 [R4+UR6], R60 ;  /* 0x0000003c04007988 */ /* 0x0005e40008000a06 */
[----:B------:R-:W-:Y:S06]  /*7df0*/  BAR.SYNC.DEFER_BLOCKING 0x0 ;  /* 0x0000000000007b1d */ /* 0x000fec0000010000 */
[----:B------:R-:W-:Y:S05]  /*7e00*/  @P1 EXIT ;  /* 0x000000000000194d */ /* 0x000fea0003800000 */
[----:B--2---:R-:W0:Y:S04]  /*7e10*/  LDS R5, [R24] ;  /* 0x0000000018057984 */ /* 0x004e280000000800 */
[----:B0-----:R-:W-:Y:S01]  /*7e20*/  STG.E desc[UR10][R2.64], R5 ;  /* 0x0000000502007986 */ /* 0x001fe2000c10190a */
[----:B------:R-:W-:Y:S05]  /*7e30*/  EXIT ;  /* 0x000000000000794d */ /* 0x000fea0003800000 */
.L_x_2:
[----:B------:R-:W-:-:S00]  /*7e40*/  BRA `(.L_x_2) ;  /* 0xfffffffc00fc7947 */ /* 0x000fc0000383ffff */
[----:B------:R-:W-:-:S00]  /*7e50*/  NOP ;  /* 0x0000000000007918 */ /* 0x000fc00000000000 */
        /* <DEDUP_REMOVED lines=10> */
.L_x_3:


//--------------------- .nv.global.init           --------------------------
	.section	.nv.global.init,"aw",@progbits
.nv.global.init:
	.type		_$_str,@object
	.size		_$_str,(.L_0 - _$_str)
_$_str:
        /*0000*/ 	.byte	0x5f, 0x5f, 0x43, 0x55, 0x44, 0x41, 0x5f, 0x46, 0x54, 0x5a, 0x00
.L_0:


//--------------------- .nv.shared.attn_fwd       --------------------------
	.section	.nv.shared.attn_fwd,"aw",@nobits
	.sectionflags	@""
	.align	16
	.zero		1024


//--------------------- .nv.shared.reserved.0     --------------------------
	.section	.nv.shared.reserved.0,"aw",@nobits
	.weak		__nv_reservedSMEM_offset_0_alias
	.size		__nv_reservedSMEM_offset_0_alias, 0, 64
	.other		__nv_reservedSMEM_offset_0_alias,@"STO_CUDA_RESERVED_SHARED STV_DEFAULT"
__nv_reservedSMEM_offset_0_alias:
	.zero		0
	.zero		64


//--------------------- .nv.constant0.attn_fwd    --------------------------
	.section	.nv.constant0.attn_fwd,"a",@progbits
	.sectionflags	@""
	.align	4
.nv.constant0.attn_fwd:
	.zero		1032


//--------------------- SYMBOLS --------------------------

	.type		.nv.reservedSmem.offset0,@object
	.size		.nv.reservedSmem.offset0,0x4
	.type		.nv.reservedSmem.cap,@object
	.size		.nv.reservedSmem.cap,0x4
